//
// Generated by NVIDIA NVVM Compiler
//
// Compiler Build ID: CL-36424714
// Cuda compilation tools, release 13.0, V13.0.88
// Based on NVVM 20.0.0
//

.version 9.0
.target sm_100
.address_size 64

	// .globl	_Z19TwoPassSimpleKernelPKfPfm
.extern .shared .align 16 .b8 shm[];

.visible .entry _Z19TwoPassSimpleKernelPKfPfm(
	.param .u64 .ptr .align 1 _Z19TwoPassSimpleKernelPKfPfm_param_0,
	.param .u64 .ptr .align 1 _Z19TwoPassSimpleKernelPKfPfm_param_1,
	.param .u64 _Z19TwoPassSimpleKernelPKfPfm_param_2
)
{
	.reg .pred 	%p<21>;
	.reg .b32 	%r<35>;
	.reg .b32 	%f<164>;
	.reg .b64 	%rd<88>;

	ld.param.u64 	%rd52, [_Z19TwoPassSimpleKernelPKfPfm_param_0];
	ld.param.u64 	%rd50, [_Z19TwoPassSimpleKernelPKfPfm_param_1];
	ld.param.u64 	%rd51, [_Z19TwoPassSimpleKernelPKfPfm_param_2];
	cvta.to.global.u64 	%rd1, %rd52;
	mov.u32 	%r7, %nctaid.x;
	cvt.u64.u32 	%rd2, %r7;
	and.b64  	%rd53, %rd51, -4294967296;
	setp.ne.s64 	%p1, %rd53, 0;
	@%p1 bra 	$L__BB0_2;
	cvt.u32.u64 	%r8, %rd2;
	cvt.u32.u64 	%r9, %rd51;
	div.u32 	%r10, %r9, %r8;
	cvt.u64.u32 	%rd73, %r10;
	bra.uni 	$L__BB0_3;
$L__BB0_2:
	div.u64 	%rd73, %rd51, %rd2;
$L__BB0_3:
	mov.u32 	%r11, %ctaid.x;
	cvt.u64.u32 	%rd54, %r11;
	mul.lo.s64 	%rd6, %rd73, %rd54;
	cvta.to.global.u64 	%rd55, %rd50;
	mul.wide.u32 	%rd56, %r11, 4;
	add.s64 	%rd7, %rd55, %rd56;
	mov.u32 	%r12, %ntid.x;
	cvt.u64.u32 	%rd8, %r12;
	and.b64  	%rd57, %rd73, -4294967296;
	setp.ne.s64 	%p2, %rd57, 0;
	@%p2 bra 	$L__BB0_5;
	cvt.u32.u64 	%r13, %rd8;
	cvt.u32.u64 	%r14, %rd73;
	div.u32 	%r15, %r14, %r13;
	cvt.u64.u32 	%rd74, %r15;
	bra.uni 	$L__BB0_6;
$L__BB0_5:
	div.u64 	%rd74, %rd73, %rd8;
$L__BB0_6:
	mov.u32 	%r1, %tid.x;
	cvt.u64.u32 	%rd58, %r1;
	mul.lo.s64 	%rd78, %rd74, %rd58;
	add.s64 	%rd59, %rd78, %rd74;
	min.u64 	%rd13, %rd73, %rd59;
	setp.ge.u64 	%p3, %rd78, %rd13;
	mov.f32 	%f154, 0f00000000;
	@%p3 bra 	$L__BB0_19;
	sub.s64 	%rd14, %rd13, %rd78;
	and.b64  	%rd15, %rd14, 15;
	sub.s64 	%rd60, %rd78, %rd13;
	setp.gt.u64 	%p4, %rd60, -16;
	mov.f32 	%f154, 0f00000000;
	@%p4 bra 	$L__BB0_10;
	and.b64  	%rd76, %rd14, -16;
	add.s64 	%rd61, %rd6, %rd78;
	shl.b64 	%rd62, %rd61, 2;
	add.s64 	%rd63, %rd62, %rd1;
	add.s64 	%rd75, %rd63, 32;
	mov.f32 	%f154, 0f00000000;
$L__BB0_9:
	.pragma "nounroll";
	ld.global.f32 	%f31, [%rd75+-32];
	add.f32 	%f32, %f154, %f31;
	ld.global.f32 	%f33, [%rd75+-28];
	add.f32 	%f34, %f32, %f33;
	ld.global.f32 	%f35, [%rd75+-24];
	add.f32 	%f36, %f34, %f35;
	ld.global.f32 	%f37, [%rd75+-20];
	add.f32 	%f38, %f36, %f37;
	ld.global.f32 	%f39, [%rd75+-16];
	add.f32 	%f40, %f38, %f39;
	ld.global.f32 	%f41, [%rd75+-12];
	add.f32 	%f42, %f40, %f41;
	ld.global.f32 	%f43, [%rd75+-8];
	add.f32 	%f44, %f42, %f43;
	ld.global.f32 	%f45, [%rd75+-4];
	add.f32 	%f46, %f44, %f45;
	ld.global.f32 	%f47, [%rd75];
	add.f32 	%f48, %f46, %f47;
	ld.global.f32 	%f49, [%rd75+4];
	add.f32 	%f50, %f48, %f49;
	ld.global.f32 	%f51, [%rd75+8];
	add.f32 	%f52, %f50, %f51;
	ld.global.f32 	%f53, [%rd75+12];
	add.f32 	%f54, %f52, %f53;
	ld.global.f32 	%f55, [%rd75+16];
	add.f32 	%f56, %f54, %f55;
	ld.global.f32 	%f57, [%rd75+20];
	add.f32 	%f58, %f56, %f57;
	ld.global.f32 	%f59, [%rd75+24];
	add.f32 	%f60, %f58, %f59;
	ld.global.f32 	%f61, [%rd75+28];
	add.f32 	%f154, %f60, %f61;
	add.s64 	%rd78, %rd78, 16;
	add.s64 	%rd76, %rd76, -16;
	add.s64 	%rd75, %rd75, 64;
	setp.ne.s64 	%p5, %rd76, 0;
	@%p5 bra 	$L__BB0_9;
$L__BB0_10:
	setp.eq.s64 	%p6, %rd15, 0;
	@%p6 bra 	$L__BB0_19;
	and.b64  	%rd25, %rd14, 7;
	setp.lt.u64 	%p7, %rd15, 8;
	@%p7 bra 	$L__BB0_13;
	add.s64 	%rd64, %rd78, %rd6;
	shl.b64 	%rd65, %rd64, 2;
	add.s64 	%rd66, %rd1, %rd65;
	ld.global.f32 	%f63, [%rd66];
	add.f32 	%f64, %f154, %f63;
	ld.global.f32 	%f65, [%rd66+4];
	add.f32 	%f66, %f64, %f65;
	ld.global.f32 	%f67, [%rd66+8];
	add.f32 	%f68, %f66, %f67;
	ld.global.f32 	%f69, [%rd66+12];
	add.f32 	%f70, %f68, %f69;
	ld.global.f32 	%f71, [%rd66+16];
	add.f32 	%f72, %f70, %f71;
	ld.global.f32 	%f73, [%rd66+20];
	add.f32 	%f74, %f72, %f73;
	ld.global.f32 	%f75, [%rd66+24];
	add.f32 	%f76, %f74, %f75;
	ld.global.f32 	%f77, [%rd66+28];
	add.f32 	%f154, %f76, %f77;
	add.s64 	%rd78, %rd78, 8;
$L__BB0_13:
	setp.eq.s64 	%p8, %rd25, 0;
	@%p8 bra 	$L__BB0_19;
	and.b64  	%rd28, %rd14, 3;
	setp.lt.u64 	%p9, %rd25, 4;
	@%p9 bra 	$L__BB0_16;
	add.s64 	%rd67, %rd78, %rd6;
	shl.b64 	%rd68, %rd67, 2;
	add.s64 	%rd69, %rd1, %rd68;
	ld.global.f32 	%f79, [%rd69];
	add.f32 	%f80, %f154, %f79;
	ld.global.f32 	%f81, [%rd69+4];
	add.f32 	%f82, %f80, %f81;
	ld.global.f32 	%f83, [%rd69+8];
	add.f32 	%f84, %f82, %f83;
	ld.global.f32 	%f85, [%rd69+12];
	add.f32 	%f154, %f84, %f85;
	add.s64 	%rd78, %rd78, 4;
$L__BB0_16:
	setp.eq.s64 	%p10, %rd28, 0;
	@%p10 bra 	$L__BB0_19;
	add.s64 	%rd70, %rd78, %rd6;
	shl.b64 	%rd71, %rd70, 2;
	add.s64 	%rd82, %rd1, %rd71;
	neg.s64 	%rd81, %rd28;
$L__BB0_18:
	.pragma "nounroll";
	ld.global.f32 	%f86, [%rd82];
	add.f32 	%f154, %f154, %f86;
	add.s64 	%rd82, %rd82, 4;
	add.s64 	%rd81, %rd81, 1;
	setp.ne.s64 	%p11, %rd81, 0;
	@%p11 bra 	$L__BB0_18;
$L__BB0_19:
	shl.b32 	%r16, %r1, 2;
	mov.u32 	%r17, shm;
	add.s32 	%r18, %r17, %r16;
	st.shared.f32 	[%r18], %f154;
	bar.sync 	0;
	setp.ne.s32 	%p12, %r1, 0;
	@%p12 bra 	$L__BB0_33;
	cvt.u32.u64 	%r19, %rd8;
	and.b64  	%rd37, %rd8, 15;
	setp.lt.u32 	%p13, %r19, 16;
	mov.f32 	%f163, 0f00000000;
	mov.b64 	%rd85, 0;
	@%p13 bra 	$L__BB0_23;
	add.s32 	%r33, %r17, 32;
	and.b64  	%rd85, %rd8, 2032;
	mov.f32 	%f163, 0f00000000;
	mov.u64 	%rd83, %rd85;
$L__BB0_22:
	.pragma "nounroll";
	ld.shared.v4.f32 	{%f90, %f91, %f92, %f93}, [%r33+-32];
	add.f32 	%f94, %f163, %f90;
	add.f32 	%f95, %f94, %f91;
	add.f32 	%f96, %f95, %f92;
	add.f32 	%f97, %f96, %f93;
	ld.shared.v4.f32 	{%f98, %f99, %f100, %f101}, [%r33+-16];
	add.f32 	%f102, %f97, %f98;
	add.f32 	%f103, %f102, %f99;
	add.f32 	%f104, %f103, %f100;
	add.f32 	%f105, %f104, %f101;
	ld.shared.v4.f32 	{%f106, %f107, %f108, %f109}, [%r33];
	add.f32 	%f110, %f105, %f106;
	add.f32 	%f111, %f110, %f107;
	add.f32 	%f112, %f111, %f108;
	add.f32 	%f113, %f112, %f109;
	ld.shared.v4.f32 	{%f114, %f115, %f116, %f117}, [%r33+16];
	add.f32 	%f118, %f113, %f114;
	add.f32 	%f119, %f118, %f115;
	add.f32 	%f120, %f119, %f116;
	add.f32 	%f163, %f120, %f117;
	add.s64 	%rd83, %rd83, -16;
	add.s32 	%r33, %r33, 64;
	setp.ne.s64 	%p14, %rd83, 0;
	@%p14 bra 	$L__BB0_22;
$L__BB0_23:
	setp.eq.s64 	%p15, %rd37, 0;
	@%p15 bra 	$L__BB0_32;
	and.b64  	%rd42, %rd8, 7;
	setp.lt.u64 	%p16, %rd37, 8;
	@%p16 bra 	$L__BB0_26;
	cvt.u32.u64 	%r22, %rd85;
	shl.b32 	%r23, %r22, 2;
	add.s32 	%r25, %r17, %r23;
	ld.shared.f32 	%f122, [%r25];
	add.f32 	%f123, %f163, %f122;
	ld.shared.f32 	%f124, [%r25+4];
	add.f32 	%f125, %f123, %f124;
	ld.shared.f32 	%f126, [%r25+8];
	add.f32 	%f127, %f125, %f126;
	ld.shared.f32 	%f128, [%r25+12];
	add.f32 	%f129, %f127, %f128;
	ld.shared.f32 	%f130, [%r25+16];
	add.f32 	%f131, %f129, %f130;
	ld.shared.f32 	%f132, [%r25+20];
	add.f32 	%f133, %f131, %f132;
	ld.shared.f32 	%f134, [%r25+24];
	add.f32 	%f135, %f133, %f134;
	ld.shared.f32 	%f136, [%r25+28];
	add.f32 	%f163, %f135, %f136;
	add.s64 	%rd85, %rd85, 8;
$L__BB0_26:
	setp.eq.s64 	%p17, %rd42, 0;
	@%p17 bra 	$L__BB0_32;
	and.b64  	%rd87, %rd8, 3;
	setp.lt.u64 	%p18, %rd42, 4;
	@%p18 bra 	$L__BB0_29;
	cvt.u32.u64 	%r26, %rd85;
	shl.b32 	%r27, %r26, 2;
	add.s32 	%r29, %r17, %r27;
	ld.shared.f32 	%f138, [%r29];
	add.f32 	%f139, %f163, %f138;
	ld.shared.f32 	%f140, [%r29+4];
	add.f32 	%f141, %f139, %f140;
	ld.shared.f32 	%f142, [%r29+8];
	add.f32 	%f143, %f141, %f142;
	ld.shared.f32 	%f144, [%r29+12];
	add.f32 	%f163, %f143, %f144;
	add.s64 	%rd85, %rd85, 4;
$L__BB0_29:
	setp.eq.s64 	%p19, %rd87, 0;
	@%p19 bra 	$L__BB0_32;
	cvt.u32.u64 	%r30, %rd85;
	shl.b32 	%r31, %r30, 2;
	add.s32 	%r34, %r17, %r31;
$L__BB0_31:
	.pragma "nounroll";
	ld.shared.f32 	%f145, [%r34];
	add.f32 	%f163, %f163, %f145;
	add.s32 	%r34, %r34, 4;
	add.s64 	%rd87, %rd87, -1;
	setp.ne.s64 	%p20, %rd87, 0;
	@%p20 bra 	$L__BB0_31;
$L__BB0_32:
	st.global.f32 	[%rd7], %f163;
$L__BB0_33:
	ret;

}


// ===== COMPILED SASS (sm_100) =====

	.target	sm_100

	.elftype	@"ET_EXEC"


//--------------------- .note.nv.tkinfo           --------------------------
	.section	.note.nv.tkinfo,"",@"SHT_NOTE"
	.sectionflags	@"SHF_NOTE_NV_TKINFO"
	.tkinfo
        /*0018*/ 	.word	0x00000002
        /*0030*/ 	.string	""
        /*0030*/ 	.string	"ptxas"
        /*0030*/ 	.string	"Cuda compilation tools, release 13.0, V13.0.88"
        /*0030*/ 	.string	"Build cuda_13.0.r13.0/compiler.36424714_0"
        /*0030*/ 	.string	"-arch sm_100 -m 64 "



//--------------------- .note.nv.cuinfo           --------------------------
	.section	.note.nv.cuinfo,"",@"SHT_NOTE"
	.sectionflags	@"SHF_NOTE_NV_CUINFO"
        /*0018*/ 	.short	0x0002
        /*001a*/ 	.short	0x0064
        /*001c*/ 	.short	0x0082
	.zero		2


//--------------------- .nv.info                  --------------------------
	.section	.nv.info,"",@"SHT_CUDA_INFO"
	.align	4


	//----- nvinfo : EIATTR_REGCOUNT
	.align		4
        /*0000*/ 	.byte	0x04, 0x2f
        /*0002*/ 	.short	(.L_1 - .L_0)
	.align		4
.L_0:
        /*0004*/ 	.word	index@(_Z19TwoPassSimpleKernelPKfPfm)
        /*0008*/ 	.word	0x00000020


	//----- nvinfo : EIATTR_FRAME_SIZE
	.align		4
.L_1:
        /*000c*/ 	.byte	0x04, 0x11
        /*000e*/ 	.short	(.L_3 - .L_2)
	.align		4
.L_2:
        /*0010*/ 	.word	index@($__internal_0_$__cuda_sm20_div_u64)
        /*0014*/ 	.word	0x00000000


	//----- nvinfo : EIATTR_FRAME_SIZE
	.align		4
.L_3:
        /*0018*/ 	.byte	0x04, 0x11
        /*001a*/ 	.short	(.L_5 - .L_4)
	.align		4
.L_4:
        /*001c*/ 	.word	index@(_Z19TwoPassSimpleKernelPKfPfm)
        /*0020*/ 	.word	0x00000000


	//----- nvinfo : EIATTR_MIN_STACK_SIZE
	.align		4
.L_5:
        /*0024*/ 	.byte	0x04, 0x12
        /*0026*/ 	.short	(.L_7 - .L_6)
	.align		4
.L_6:
        /*0028*/ 	.word	index@(_Z19TwoPassSimpleKernelPKfPfm)
        /*002c*/ 	.word	0x00000000
.L_7:


//--------------------- .nv.compat                --------------------------
	.section	.nv.compat,"",@"SHT_CUDA_COMPAT_INFO"
	.align	4
        /*0000*/ 	.byte	0x02, 0x09, 0x00, 0x00, 0x02, 0x02, 0x01, 0x00, 0x02, 0x05, 0x05, 0x00, 0x03, 0x07, 0x01, 0x01
        /*0010*/ 	.byte	0x02, 0x03, 0x00, 0x00, 0x02, 0x06, 0x01, 0x00, 0x04, 0x0b, 0x08, 0x00, 0x09, 0x00, 0x00, 0x00
        /*0020*/ 	.byte	0x00, 0x00, 0x00, 0x00


//--------------------- .nv.info._Z19TwoPassSimpleKernelPKfPfm --------------------------
	.section	.nv.info._Z19TwoPassSimpleKernelPKfPfm,"",@"SHT_CUDA_INFO"
	.sectionflags	@""
	.align	4


	//----- nvinfo : EIATTR_CUDA_API_VERSION
	.align		4
        /*0000*/ 	.byte	0x04, 0x37
        /*0002*/ 	.short	(.L_9 - .L_8)
.L_8:
        /*0004*/ 	.word	0x00000082


	//----- nvinfo : EIATTR_KPARAM_INFO
	.align		4
.L_9:
        /*0008*/ 	.byte	0x04, 0x17
        /*000a*/ 	.short	(.L_11 - .L_10)
.L_10:
        /*000c*/ 	.word	0x00000000
        /*0010*/ 	.short	0x0002
        /*0012*/ 	.short	0x0010
        /*0014*/ 	.byte	0x00, 0xf0, 0x21, 0x00


	//----- nvinfo : EIATTR_KPARAM_INFO
	.align		4
.L_11:
        /*0018*/ 	.byte	0x04, 0x17
        /*001a*/ 	.short	(.L_13 - .L_12)
.L_12:
        /*001c*/ 	.word	0x00000000
        /*0020*/ 	.short	0x0001
        /*0022*/ 	.short	0x0008
        /*0024*/ 	.byte	0x00, 0xf5, 0x21, 0x00


	//----- nvinfo : EIATTR_KPARAM_INFO
	.align		4
.L_13:
        /*0028*/ 	.byte	0x04, 0x17
        /*002a*/ 	.short	(.L_15 - .L_14)
.L_14:
        /*002c*/ 	.word	0x00000000
        /*0030*/ 	.short	0x0000
        /*0032*/ 	.short	0x0000
        /*0034*/ 	.byte	0x00, 0xf5, 0x21, 0x00


	//----- nvinfo : EIATTR_SPARSE_MMA_MASK
	.align		4
.L_15:
        /*0038*/ 	.byte	0x03, 0x50
        /*003a*/ 	.short	0x0000


	//----- nvinfo : EIATTR_MAXREG_COUNT
	.align		4
        /*003c*/ 	.byte	0x03, 0x1b
        /*003e*/ 	.short	0x00ff


	//----- nvinfo : EIATTR_NUM_BARRIERS
	.align		4
        /*0040*/ 	.byte	0x02, 0x4c
        /*0042*/ 	.byte	0x01
	.zero		1


	//----- nvinfo : EIATTR_MERCURY_ISA_VERSION
	.align		4
        /*0044*/ 	.byte	0x03, 0x5f
        /*0046*/ 	.short	0x0101


	//----- nvinfo : EIATTR_VRC_CTA_INIT_COUNT
	.align		4
        /*0048*/ 	.byte	0x02, 0x4a
	.zero		1
	.zero		1


	//----- nvinfo : EIATTR_EXIT_INSTR_OFFSETS
	.align		4
        /*004c*/ 	.byte	0x04, 0x1c
        /*004e*/ 	.short	(.L_17 - .L_16)


	//   ....[0]....
.L_16:
        /*0050*/ 	.word	0x00000e50


	//   ....[1]....
        /*0054*/ 	.word	0x00001390


	//----- nvinfo : EIATTR_CRS_STACK_SIZE
	.align		4
.L_17:
        /*0058*/ 	.byte	0x04, 0x1e
        /*005a*/ 	.short	(.L_19 - .L_18)
.L_18:
        /*005c*/ 	.word	0x00000000


	//----- nvinfo : EIATTR_CBANK_PARAM_SIZE
	.align		4
.L_19:
        /*0060*/ 	.byte	0x03, 0x19
        /*0062*/ 	.short	0x0018


	//----- nvinfo : EIATTR_PARAM_CBANK
	.align		4
        /*0064*/ 	.byte	0x04, 0x0a
        /*0066*/ 	.short	(.L_21 - .L_20)
	.align		4
.L_20:
        /*0068*/ 	.word	index@(.nv.constant0._Z19TwoPassSimpleKernelPKfPfm)
        /*006c*/ 	.short	0x0380
        /*006e*/ 	.short	0x0018


	//----- nvinfo : EIATTR_SW_WAR
	.align		4
.L_21:
        /*0070*/ 	.byte	0x04, 0x36
        /*0072*/ 	.short	(.L_23 - .L_22)
.L_22:
        /*0074*/ 	.word	0x00000008
.L_23:


//--------------------- .nv.callgraph             --------------------------
	.section	.nv.callgraph,"",@"SHT_CUDA_CALLGRAPH"
	.align	4
	.sectionentsize	8
	.align		4
        /*0000*/ 	.word	0x00000000
	.align		4
        /*0004*/ 	.word	0xffffffff
	.align		4
        /*0008*/ 	.word	0x00000000
	.align		4
        /*000c*/ 	.word	0xfffffffe
	.align		4
        /*0010*/ 	.word	0x00000000
	.align		4
        /*0014*/ 	.word	0xfffffffd
	.align		4
        /*0018*/ 	.word	0x00000000
	.align		4
        /*001c*/ 	.word	0xfffffffc


//--------------------- .text._Z19TwoPassSimpleKernelPKfPfm --------------------------
	.section	.text._Z19TwoPassSimpleKernelPKfPfm,"ax",@progbits
	.align	128
        .global         _Z19TwoPassSimpleKernelPKfPfm
        .type           _Z19TwoPassSimpleKernelPKfPfm,@function
        .size           _Z19TwoPassSimpleKernelPKfPfm,(.L_x_19 - _Z19TwoPassSimpleKernelPKfPfm)
        .other          _Z19TwoPassSimpleKernelPKfPfm,@"STO_CUDA_ENTRY STV_DEFAULT"
_Z19TwoPassSimpleKernelPKfPfm:
.text._Z19TwoPassSimpleKernelPKfPfm:
[----:B------:R-:W-:Y:S01]  /*0000*/  LDC R1, c[0x0][0x37c] ;  /* 0x0000df00ff017b82 */ /* 0x000fe20000000800 */
[----:B------:R-:W0:Y:S01]  /*0010*/  LDCU UR4, c[0x0][0x394] ;  /* 0x00007280ff0477ac */ /* 0x000e220008000800 */
[----:B------:R-:W1:Y:S01]  /*0020*/  LDCU UR5, c[0x0][0x370] ;  /* 0x00006e00ff0577ac */ /* 0x000e620008000800 */
[----:B0-----:R-:W-:-:S03]  /*0030*/  UISETP.NE.U32.AND UP0, UPT, UR4, URZ, UPT ;  /* 0x000000ff0400728c */ /* 0x001fc6000bf05070 */
[----:B------:R-:W-:-:S06]  /*0040*/  UMOV UR4, URZ ;  /* 0x000000ff00047c82 */ /* 0x000fcc0008000000 */
[----:B-1----:R-:W-:Y:S05]  /*0050*/  BRA.U UP0, `(.L_x_0) ;  /* 0x0000000100547547 */ /* 0x002fea000b800000 */
[----:B------:R-:W0:Y:S01]  /*0060*/  I2F.U32.RP R0, UR5 ;  /* 0x0000000500007d06 */ /* 0x000e220008209000 */
[----:B------:R-:W1:Y:S01]  /*0070*/  LDC R4, c[0x0][0x390] ;  /* 0x0000e400ff047b82 */ /* 0x000e620000000800 */
[----:B------:R-:W-:Y:S01]  /*0080*/  ISETP.NE.U32.AND P2, PT, RZ, UR5, PT ;  /* 0x00000005ff007c0c */ /* 0x000fe2000bf45070 */
[----:B------:R-:W-:-:S05]  /*0090*/  IMAD.MOV.U32 R7, RZ, RZ, RZ ;  /* 0x000000ffff077224 */ /* 0x000fca00078e00ff */
[----:B0-----:R-:W0:Y:S02]  /*00a0*/  MUFU.RCP R0, R0 ;  /* 0x0000000000007308 */ /* 0x001e240000001000 */
[----:B0-----:R-:W-:-:S06]  /*00b0*/  VIADD R2, R0, 0xffffffe ;  /* 0x0ffffffe00027836 */ /* 0x001fcc0000000000 */
[----:B------:R0:W2:Y:S02]  /*00c0*/  F2I.FTZ.U32.TRUNC.NTZ R3, R2 ;  /* 0x0000000200037305 */ /* 0x0000a4000021f000 */
[----:B0-----:R-:W-:Y:S02]  /*00d0*/  HFMA2 R2, -RZ, RZ, 0, 0 ;  /* 0x00000000ff027431 */ /* 0x001fe400000001ff */
[----:B--2---:R-:W-:-:S04]  /*00e0*/  IMAD.MOV R5, RZ, RZ, -R3 ;  /* 0x000000ffff057224 */ /* 0x004fc800078e0a03 */
[----:B------:R-:W-:-:S04]  /*00f0*/  IMAD R5, R5, UR5, RZ ;  /* 0x0000000505057c24 */ /* 0x000fc8000f8e02ff */
[----:B------:R-:W-:-:S06]  /*0100*/  IMAD.HI.U32 R3, R3, R5, R2 ;  /* 0x0000000503037227 */ /* 0x000fcc00078e0002 */
[----:B-1----:R-:W-:-:S04]  /*0110*/  IMAD.HI.U32 R6, R3, R4, RZ ;  /* 0x0000000403067227 */ /* 0x002fc800078e00ff */
[----:B------:R-:W-:-:S04]  /*0120*/  IMAD.MOV R3, RZ, RZ, -R6 ;  /* 0x000000ffff037224 */ /* 0x000fc800078e0a06 */
[----:B------:R-:W-:-:S05]  /*0130*/  IMAD R0, R3, UR5, R4 ;  /* 0x0000000503007c24 */ /* 0x000fca000f8e0204 */
[----:B------:R-:W-:-:S13]  /*0140*/  ISETP.GE.U32.AND P0, PT, R0, UR5, PT ;  /* 0x0000000500007c0c */ /* 0x000fda000bf06070 */
[----:B------:R-:W-:Y:S01]  /*0150*/  @P0 VIADD R0, R0, -UR5 ;  /* 0x8000000500000c36 */ /* 0x000fe20008000000 */
[----:B------:R-:W-:-:S04]  /*0160*/  @P0 IADD3 R6, PT, PT, R6, 0x1, RZ ;  /* 0x0000000106060810 */ /* 0x000fc80007ffe0ff */
[----:B------:R-:W-:-:S13]  /*0170*/  ISETP.GE.U32.AND P1, PT, R0, UR5, PT ;  /* 0x0000000500007c0c */ /* 0x000fda000bf26070 */
[----:B------:R-:W-:Y:S01]  /*0180*/  @P1 VIADD R6, R6, 0x1 ;  /* 0x0000000106061836 */ /* 0x000fe20000000000 */
[----:B------:R-:W-:Y:S01]  /*0190*/  @!P2 LOP3.LUT R6, RZ, UR5, RZ, 0x33, !PT ;  /* 0x00000005ff06ac12 */ /* 0x000fe2000f8e33ff */
[----:B------:R-:W-:Y:S06]  /*01a0*/  BRA `(.L_x_1) ;  /* 0x00000000001c7947 */ /* 0x000fec0003800000 */
.L_x_0:
[----:B------:R-:W0:Y:S01]  /*01b0*/  LDC R9, c[0x0][0x390] ;  /* 0x0000e400ff097b82 */ /* 0x000e220000000800 */
[----:B------:R-:W-:Y:S02]  /*01c0*/  MOV R0, UR5 ;  /* 0x0000000500007c02 */ /* 0x000fe40008000f00 */
[----:B------:R-:W-:-:S05]  /*01d0*/  MOV R10, 0x200 ;  /* 0x00000200000a7802 */ /* 0x000fca0000000f00 */
[----:B------:R-:W1:Y:S02]  /*01e0*/  LDC R11, c[0x0][0x394] ;  /* 0x0000e500ff0b7b82 */ /* 0x000e640000000800 */
[----:B01----:R-:W-:Y:S05]  /*01f0*/  CALL.REL.NOINC `($__internal_0_$__cuda_sm20_div_u64) ;  /* 0x0000001000687944 */ /* 0x003fea0003c00000 */
[----:B------:R-:W-:Y:S02]  /*0200*/  IMAD.MOV.U32 R6, RZ, RZ, R12 ;  /* 0x000000ffff067224 */ /* 0x000fe400078e000c */
[----:B------:R-:W-:-:S07]  /*0210*/  IMAD.MOV.U32 R7, RZ, RZ, R13 ;  /* 0x000000ffff077224 */ /* 0x000fce00078e000d */
.L_x_1:
[----:B------:R-:W0:Y:S01]  /*0220*/  S2R R9, SR_CTAID.X ;  /* 0x0000000000097919 */ /* 0x000e220000002500 */
[----:B------:R-:W1:Y:S01]  /*0230*/  LDC.64 R2, c[0x0][0x388] ;  /* 0x0000e200ff027b82 */ /* 0x000e620000000a00 */
[----:B------:R-:W-:-:S07]  /*0240*/  ISETP.NE.U32.AND P0, PT, R7, RZ, PT ;  /* 0x000000ff0700720c */ /* 0x000fce0003f05070 */
[----:B------:R-:W2:Y:S01]  /*0250*/  LDC R0, c[0x0][0x360] ;  /* 0x0000d800ff007b82 */ /* 0x000ea20000000800 */
[-C--:B0-----:R-:W-:Y:S02]  /*0260*/  IMAD R11, R7, R9.reuse, RZ ;  /* 0x00000009070b7224 */ /* 0x081fe400078e02ff */
[----:B------:R-:W-:-:S04]  /*0270*/  IMAD.WIDE.U32 R4, R6, R9, RZ ;  /* 0x0000000906047225 */ /* 0x000fc800078e00ff */
[----:B-1----:R-:W-:Y:S01]  /*0280*/  IMAD.WIDE.U32 R2, R9, 0x4, R2 ;  /* 0x0000000409027825 */ /* 0x002fe200078e0002 */
[----:B------:R-:W-:Y:S01]  /*0290*/  IADD3 R8, PT, PT, R5, R11, RZ ;  /* 0x0000000b05087210 */ /* 0x000fe20007ffe0ff */
[----:B------:R-:W-:Y:S06]  /*02a0*/  @P0 BRA `(.L_x_2) ;  /* 0x0000000000500947 */ /* 0x000fec0003800000 */
[----:B--2---:R-:W0:Y:S01]  /*02b0*/  I2F.U32.RP R9, R0 ;  /* 0x0000000000097306 */ /* 0x004e220000209000 */
[----:B------:R-:W-:-:S07]  /*02c0*/  ISETP.NE.U32.AND P2, PT, R0, RZ, PT ;  /* 0x000000ff0000720c */ /* 0x000fce0003f45070 */
[----:B0-----:R-:W0:Y:S02]  /*02d0*/  MUFU.RCP R9, R9 ;  /* 0x0000000900097308 */ /* 0x001e240000001000 */
[----:B0-----:R-:W-:-:S06]  /*02e0*/  VIADD R10, R9, 0xffffffe ;  /* 0x0ffffffe090a7836 */ /* 0x001fcc0000000000 */
[----:B------:R0:W1:Y:S02]  /*02f0*/  F2I.FTZ.U32.TRUNC.NTZ R11, R10 ;  /* 0x0000000a000b7305 */ /* 0x000064000021f000 */
[----:B0-----:R-:W-:Y:S02]  /*0300*/  HFMA2 R10, -RZ, RZ, 0, 0 ;  /* 0x00000000ff0a7431 */ /* 0x001fe400000001ff */
[----:B-1----:R-:W-:-:S04]  /*0310*/  IMAD.MOV R13, RZ, RZ, -R11 ;  /* 0x000000ffff0d7224 */ /* 0x002fc800078e0a0b */
[----:B------:R-:W-:-:S04]  /*0320*/  IMAD R13, R13, R0, RZ ;  /* 0x000000000d0d7224 */ /* 0x000fc800078e02ff */
[----:B------:R-:W-:-:S04]  /*0330*/  IMAD.HI.U32 R11, R11, R13, R10 ;  /* 0x0000000d0b0b7227 */ /* 0x000fc800078e000a */
[----:B------:R-:W-:Y:S02]  /*0340*/  IMAD.MOV.U32 R13, RZ, RZ, RZ ;  /* 0x000000ffff0d7224 */ /* 0x000fe400078e00ff */
[----:B------:R-:W-:-:S04]  /*0350*/  IMAD.HI.U32 R12, R11, R6, RZ ;  /* 0x000000060b0c7227 */ /* 0x000fc800078e00ff */
[----:B------:R-:W-:-:S04]  /*0360*/  IMAD.MOV R11, RZ, RZ, -R12 ;  /* 0x000000ffff0b7224 */ /* 0x000fc800078e0a0c */
[----:B------:R-:W-:-:S05]  /*0370*/  IMAD R11, R0, R11, R6 ;  /* 0x0000000b000b7224 */ /* 0x000fca00078e0206 */
[----:B------:R-:W-:-:S13]  /*0380*/  ISETP.GE.U32.AND P0, PT, R11, R0, PT ;  /* 0x000000000b00720c */ /* 0x000fda0003f06070 */
[----:B------:R-:W-:Y:S01]  /*0390*/  @P0 IMAD.IADD R11, R11, 0x1, -R0 ;  /* 0x000000010b0b0824 */ /* 0x000fe200078e0a00 */
[----:B------:R-:W-:-:S04]  /*03a0*/  @P0 IADD3 R12, PT, PT, R12, 0x1, RZ ;  /* 0x000000010c0c0810 */ /* 0x000fc80007ffe0ff */
[----:B------:R-:W-:-:S13]  /*03b0*/  ISETP.GE.U32.AND P1, PT, R11, R0, PT ;  /* 0x000000000b00720c */ /* 0x000fda0003f26070 */
[----:B------:R-:W-:Y:S01]  /*03c0*/  @P1 VIADD R12, R12, 0x1 ;  /* 0x000000010c0c1836 */ /* 0x000fe20000000000 */
[----:B------:R-:W-:Y:S01]  /*03d0*/  @!P2 LOP3.LUT R12, RZ, R0, RZ, 0x33, !PT ;  /* 0x00000000ff0ca212 */ /* 0x000fe200078e33ff */
[----:B------:R-:W-:Y:S06]  /*03e0*/  BRA `(.L_x_3) ;  /* 0x0000000000107947 */ /* 0x000fec0003800000 */
.L_x_2:
[----:B------:R-:W-:Y:S01]  /*03f0*/  MOV R9, R6 ;  /* 0x0000000600097202 */ /* 0x000fe20000000f00 */
[----:B------:R-:W-:Y:S01]  /*0400*/  IMAD.MOV.U32 R11, RZ, RZ, R7 ;  /* 0x000000ffff0b7224 */ /* 0x000fe200078e0007 */
[----:B------:R-:W-:-:S07]  /*0410*/  MOV R10, 0x430 ;  /* 0x00000430000a7802 */ /* 0x000fce0000000f00 */
[----:B--2---:R-:W-:Y:S05]  /*0420*/  CALL.REL.NOINC `($__internal_0_$__cuda_sm20_div_u64) ;  /* 0x0000000c00dc7944 */ /* 0x004fea0003c00000 */
.L_x_3:
[----:B------:R-:W0:Y:S01]  /*0430*/  S2R R9, SR_TID.X ;  /* 0x0000000000097919 */ /* 0x000e220000002100 */
[----:B------:R-:W1:Y:S01]  /*0440*/  LDCU.64 UR6, c[0x0][0x358] ;  /* 0x00006b00ff0677ac */ /* 0x000e620008000a00 */
[----:B------:R-:W-:Y:S01]  /*0450*/  BSSY.RECONVERGENT B0, `(.L_x_4) ;  /* 0x0000098000007945 */ /* 0x000fe20003800200 */
[----:B------:R-:W-:Y:S02]  /*0460*/  IMAD.MOV.U32 R19, RZ, RZ, RZ ;  /* 0x000000ffff137224 */ /* 0x000fe400078e00ff */
[-C--:B0-----:R-:W-:Y:S02]  /*0470*/  IMAD R17, R13, R9.reuse, RZ ;  /* 0x000000090d117224 */ /* 0x081fe400078e02ff */
[----:B------:R-:W-:-:S04]  /*0480*/  IMAD.WIDE.U32 R10, R12, R9, RZ ;  /* 0x000000090c0a7225 */ /* 0x000fc800078e00ff */
[----:B------:R-:W-:Y:S01]  /*0490*/  IMAD.IADD R17, R11, 0x1, R17 ;  /* 0x000000010b117824 */ /* 0x000fe200078e0211 */
[----:B------:R-:W-:-:S04]  /*04a0*/  IADD3 R15, P0, PT, R12, R10, RZ ;  /* 0x0000000a0c0f7210 */ /* 0x000fc80007f1e0ff */
[----:B------:R-:W-:Y:S02]  /*04b0*/  IADD3.X R13, PT, PT, R13, R17, RZ, P0, !PT ;  /* 0x000000110d0d7210 */ /* 0x000fe400007fe4ff */
[----:B------:R-:W-:-:S04]  /*04c0*/  ISETP.LT.U32.AND P0, PT, R6, R15, PT ;  /* 0x0000000f0600720c */ /* 0x000fc80003f01070 */
[----:B------:R-:W-:-:S04]  /*04d0*/  ISETP.LT.U32.AND.EX P0, PT, R7, R13, PT, P0 ;  /* 0x0000000d0700720c */ /* 0x000fc80003f01100 */
[----:B------:R-:W-:Y:S02]  /*04e0*/  SEL R6, R6, R15, P0 ;  /* 0x0000000f06067207 */ /* 0x000fe40000000000 */
[----:B------:R-:W-:Y:S02]  /*04f0*/  SEL R12, R7, R13, P0 ;  /* 0x0000000d070c7207 */ /* 0x000fe40000000000 */
[----:B------:R-:W-:-:S04]  /*0500*/  ISETP.GE.U32.AND P0, PT, R10, R6, PT ;  /* 0x000000060a00720c */ /* 0x000fc80003f06070 */
[----:B------:R-:W-:-:S13]  /*0510*/  ISETP.GE.U32.AND.EX P0, PT, R17, R12, PT, P0 ;  /* 0x0000000c1100720c */ /* 0x000fda0003f06100 */
[----:B-1----:R-:W-:Y:S05]  /*0520*/  @P0 BRA `(.L_x_5) ;  /* 0x0000000800280947 */ /* 0x002fea0003800000 */
[----:B------:R-:W-:Y:S01]  /*0530*/  IMAD.MOV.U32 R11, RZ, RZ, R10 ;  /* 0x000000ffff0b7224 */ /* 0x000fe200078e000a */
[----:B------:R-:W-:Y:S01]  /*0540*/  MOV R13, R17 ;  /* 0x00000011000d7202 */ /* 0x000fe20000000f00 */
[----:B------:R-:W-:Y:S01]  /*0550*/  BSSY.RECONVERGENT B1, `(.L_x_6) ;  /* 0x000003f000017945 */ /* 0x000fe20003800200 */
[----:B------:R-:W-:Y:S02]  /*0560*/  IMAD.MOV.U32 R19, RZ, RZ, RZ ;  /* 0x000000ffff137224 */ /* 0x000fe400078e00ff */
[CC--:B------:R-:W-:Y:S02]  /*0570*/  IADD3 R14, P2, PT, -R11.reuse, R6.reuse, RZ ;  /* 0x000000060b0e7210 */ /* 0x0c0fe40007f5e1ff */
[----:B------:R-:W-:Y:S02]  /*0580*/  IADD3 R6, P0, PT, R11, -R6, RZ ;  /* 0x800000060b067210 */ /* 0x000fe40007f1e0ff */
[----:B------:R-:W-:Y:S02]  /*0590*/  LOP3.LUT R25, R14, 0xf, RZ, 0xc0, !PT ;  /* 0x0000000f0e197812 */ /* 0x000fe400078ec0ff */
[----:B------:R-:W-:Y:S01]  /*05a0*/  ISETP.GT.U32.AND P1, PT, R6, -0x10, PT ;  /* 0xfffffff00600780c */ /* 0x000fe20003f24070 */
[----:B------:R-:W-:Y:S01]  /*05b0*/  IMAD.X R6, R13, 0x1, ~R12, P0 ;  /* 0x000000010d067824 */ /* 0x000fe200000e0e0c */
[----:B------:R-:W-:-:S02]  /*05c0*/  ISETP.NE.U32.AND P0, PT, R25, RZ, PT ;  /* 0x000000ff1900720c */ /* 0x000fc40003f05070 */
[----:B------:R-:W-:Y:S02]  /*05d0*/  IADD3.X R12, PT, PT, ~R13, R12, RZ, P2, !PT ;  /* 0x0000000c0d0c7210 */ /* 0x000fe400017fe5ff */
[----:B------:R-:W-:Y:S02]  /*05e0*/  ISETP.GT.U32.AND.EX P1, PT, R6, -0x1, PT, P1 ;  /* 0xffffffff0600780c */ /* 0x000fe40003f24110 */
[----:B------:R-:W-:-:S11]  /*05f0*/  ISETP.NE.AND.EX P0, PT, RZ, RZ, PT, P0 ;  /* 0x000000ffff00720c */ /* 0x000fd60003f05300 */
[----:B------:R-:W-:Y:S05]  /*0600*/  @P1 BRA `(.L_x_7) ;  /* 0x0000000000cc1947 */ /* 0x000fea0003800000 */
[----:B------:R-:W0:Y:S01]  /*0610*/  LDCU.64 UR4, c[0x0][0x380] ;  /* 0x00007000ff0477ac */ /* 0x000e220008000a00 */
[----:B------:R-:W-:Y:S01]  /*0620*/  IADD3 R7, P1, PT, R11, R4, RZ ;  /* 0x000000040b077210 */ /* 0x000fe20007f3e0ff */
[----:B------:R-:W-:-:S04]  /*0630*/  HFMA2 R19, -RZ, RZ, 0, 0 ;  /* 0x00000000ff137431 */ /* 0x000fc800000001ff */
[----:B------:R-:W-:Y:S01]  /*0640*/  IMAD.X R10, R13, 0x1, R8, P1 ;  /* 0x000000010d0a7824 */ /* 0x000fe200008e0608 */
[----:B0-----:R-:W-:-:S04]  /*0650*/  LEA R6, P2, R7, UR4, 0x2 ;  /* 0x0000000407067c11 */ /* 0x001fc8000f8410ff */
[----:B------:R-:W-:Y:S02]  /*0660*/  IADD3 R6, P1, PT, R6, 0x20, RZ ;  /* 0x0000002006067810 */ /* 0x000fe40007f3e0ff */
[----:B------:R-:W-:Y:S01]  /*0670*/  LEA.HI.X R7, R7, UR5, R10, 0x2, P2 ;  /* 0x0000000507077c11 */ /* 0x000fe200090f140a */
[----:B------:R-:W-:Y:S01]  /*0680*/  IMAD.MOV.U32 R10, RZ, RZ, R12 ;  /* 0x000000ffff0a7224 */ /* 0x000fe200078e000c */
[----:B------:R-:W-:-:S03]  /*0690*/  LOP3.LUT R12, R14, 0xfffffff0, RZ, 0xc0, !PT ;  /* 0xfffffff00e0c7812 */ /* 0x000fc600078ec0ff */
[----:B------:R-:W-:-:S07]  /*06a0*/  IMAD.X R7, RZ, RZ, R7, P1 ;  /* 0x000000ffff077224 */ /* 0x000fce00008e0607 */
.L_x_8:
[----:B------:R-:W2:Y:S04]  /*06b0*/  LDG.E R24, desc[UR6][R6.64+-0x20] ;  /* 0xffffe00606187981 */ /* 0x000ea8000c1e1900 */
[----:B------:R-:W3:Y:S04]  /*06c0*/  LDG.E R27, desc[UR6][R6.64+-0x1c] ;  /* 0xffffe406061b7981 */ /* 0x000ee8000c1e1900 */
[----:B------:R-:W4:Y:S04]  /*06d0*/  LDG.E R23, desc[UR6][R6.64+-0x18] ;  /* 0xffffe80606177981 */ /* 0x000f28000c1e1900 */
[----:B------:R-:W5:Y:S04]  /*06e0*/  LDG.E R22, desc[UR6][R6.64+-0x14] ;  /* 0xffffec0606167981 */ /* 0x000f68000c1e1900 */
[----:B------:R-:W5:Y:S04]  /*06f0*/  LDG.E R21, desc[UR6][R6.64+-0x10] ;  /* 0xfffff00606157981 */ /* 0x000f68000c1e1900 */
[----:B------:R-:W5:Y:S04]  /*0700*/  LDG.E R20, desc[UR6][R6.64+-0xc] ;  /* 0xfffff40606147981 */ /* 0x000f68000c1e1900 */
[----:B------:R-:W5:Y:S04]  /*0710*/  LDG.E R18, desc[UR6][R6.64+-0x8] ;  /* 0xfffff80606127981 */ /* 0x000f68000c1e1900 */
[----:B------:R-:W5:Y:S04]  /*0720*/  LDG.E R17, desc[UR6][R6.64+-0x4] ;  /* 0xfffffc0606117981 */ /* 0x000f68000c1e1900 */
[----:B------:R-:W5:Y:S04]  /*0730*/  LDG.E R16, desc[UR6][R6.64] ;  /* 0x0000000606107981 */ /* 0x000f68000c1e1900 */
[----:B------:R-:W5:Y:S01]  /*0740*/  LDG.E R15, desc[UR6][R6.64+0x4] ;  /* 0x00000406060f7981 */ /* 0x000f62000c1e1900 */
[----:B--2---:R-:W-:-:S03]  /*0750*/  FADD R24, R24, R19 ;  /* 0x0000001318187221 */ /* 0x004fc60000000000 */
[----:B------:R-:W2:Y:S01]  /*0760*/  LDG.E R19, desc[UR6][R6.64+0x8] ;  /* 0x0000080606137981 */ /* 0x000ea2000c1e1900 */
[----:B---3--:R-:W-:-:S03]  /*0770*/  FADD R26, R24, R27 ;  /* 0x0000001b181a7221 */ /* 0x008fc60000000000 */
[----:B------:R-:W3:Y:S01]  /*0780*/  LDG.E R24, desc[UR6][R6.64+0xc] ;  /* 0x00000c0606187981 */ /* 0x000ee2000c1e1900 */
[----:B----4-:R-:W-:-:S03]  /*0790*/  FADD R27, R26, R23 ;  /* 0x000000171a1b7221 */ /* 0x010fc60000000000 */
[----:B------:R-:W4:Y:S01]  /*07a0*/  LDG.E R23, desc[UR6][R6.64+0x10] ;  /* 0x0000100606177981 */ /* 0x000f22000c1e1900 */
[----:B-----5:R-:W-:-:S03]  /*07b0*/  FADD R26, R27, R22 ;  /* 0x000000161b1a7221 */ /* 0x020fc60000000000 */
[----:B------:R-:W5:Y:S01]  /*07c0*/  LDG.E R22, desc[UR6][R6.64+0x14] ;  /* 0x0000140606167981 */ /* 0x000f62000c1e1900 */
[----:B------:R-:W-:-:S03]  /*07d0*/  FADD R27, R26, R21 ;  /* 0x000000151a1b7221 */ /* 0x000fc60000000000 */
[----:B------:R-:W5:Y:S01]  /*07e0*/  LDG.E R21, desc[UR6][R6.64+0x18] ;  /* 0x0000180606157981 */ /* 0x000f62000c1e1900 */
[----:B------:R-:W-:-:S03]  /*07f0*/  FADD R27, R27, R20 ;  /* 0x000000141b1b7221 */ /* 0x000fc60000000000 */
[----:B------:R0:W5:Y:S01]  /*0800*/  LDG.E R20, desc[UR6][R6.64+0x1c] ;  /* 0x00001c0606147981 */ /* 0x000162000c1e1900 */
[----:B------:R-:W-:Y:S01]  /*0810*/  IADD3 R12, P1, PT, R12, -0x10, RZ ;  /* 0xfffffff00c0c7810 */ /* 0x000fe20007f3e0ff */
[----:B------:R-:W-:Y:S01]  /*0820*/  FADD R18, R27, R18 ;  /* 0x000000121b127221 */ /* 0x000fe20000000000 */
[----:B------:R-:W-:Y:S02]  /*0830*/  IADD3 R11, P2, PT, R11, 0x10, RZ ;  /* 0x000000100b0b7810 */ /* 0x000fe40007f5e0ff */
[----:B------:R-:W-:Y:S01]  /*0840*/  IADD3.X R10, PT, PT, R10, -0x1, RZ, P1, !PT ;  /* 0xffffffff0a0a7810 */ /* 0x000fe20000ffe4ff */
[----:B------:R-:W-:Y:S01]  /*0850*/  FADD R17, R18, R17 ;  /* 0x0000001112117221 */ /* 0x000fe20000000000 */
[----:B------:R-:W-:Y:S02]  /*0860*/  ISETP.NE.U32.AND P1, PT, R12, RZ, PT ;  /* 0x000000ff0c00720c */ /* 0x000fe40003f25070 */
[----:B------:R-:W-:Y:S01]  /*0870*/  IADD3.X R13, PT, PT, RZ, R13, RZ, P2, !PT ;  /* 0x0000000dff0d7210 */ /* 0x000fe200017fe4ff */
[----:B------:R-:W-:Y:S01]  /*0880*/  FADD R16, R17, R16 ;  /* 0x0000001011107221 */ /* 0x000fe20000000000 */
[----:B------:R-:W-:-:S02]  /*0890*/  ISETP.NE.AND.EX P1, PT, R10, RZ, PT, P1 ;  /* 0x000000ff0a00720c */ /* 0x000fc40003f25310 */
[----:B0-----:R-:W-:Y:S01]  /*08a0*/  IADD3 R6, P3, PT, R6, 0x40, RZ ;  /* 0x0000004006067810 */ /* 0x001fe20007f7e0ff */
[----:B------:R-:W-:-:S04]  /*08b0*/  FADD R16, R16, R15 ;  /* 0x0000000f10107221 */ /* 0x000fc80000000000 */
[----:B------:R-:W-:Y:S02]  /*08c0*/  IMAD.X R7, RZ, RZ, R7, P3 ;  /* 0x000000ffff077224 */ /* 0x000fe400018e0607 */
[----:B--2---:R-:W-:-:S04]  /*08d0*/  FADD R19, R16, R19 ;  /* 0x0000001310137221 */ /* 0x004fc80000000000 */
[----:B---3--:R-:W-:-:S04]  /*08e0*/  FADD R24, R19, R24 ;  /* 0x0000001813187221 */ /* 0x008fc80000000000 */
[----:B----4-:R-:W-:-:S04]  /*08f0*/  FADD R23, R24, R23 ;  /* 0x0000001718177221 */ /* 0x010fc80000000000 */
[----:B-----5:R-:W-:-:S04]  /*0900*/  FADD R22, R23, R22 ;  /* 0x0000001617167221 */ /* 0x020fc80000000000 */
[----:B------:R-:W-:-:S04]  /*0910*/  FADD R21, R22, R21 ;  /* 0x0000001516157221 */ /* 0x000fc80000000000 */
[----:B------:R-:W-:Y:S01]  /*0920*/  FADD R19, R21, R20 ;  /* 0x0000001415137221 */ /* 0x000fe20000000000 */
[----:B------:R-:W-:Y:S06]  /*0930*/  @P1 BRA `(.L_x_8) ;  /* 0xfffffffc005c1947 */ /* 0x000fec000383ffff */
.L_x_7:
[----:B------:R-:W-:Y:S05]  /*0940*/  BSYNC.RECONVERGENT B1 ;  /* 0x0000000000017941 */ /* 0x000fea0003800200 */
.L_x_6:
[----:B------:R-:W-:Y:S05]  /*0950*/  @!P0 BRA `(.L_x_5) ;  /* 0x00000004001c8947 */ /* 0x000fea0003800000 */
[----:B------:R-:W-:Y:S01]  /*0960*/  ISETP.GE.U32.AND P1, PT, R25, 0x8, PT ;  /* 0x000000081900780c */ /* 0x000fe20003f26070 */
[----:B------:R-:W-:Y:S01]  /*0970*/  BSSY.RECONVERGENT B1, `(.L_x_9) ;  /* 0x000001d000017945 */ /* 0x000fe20003800200 */
[----:B------:R-:W-:Y:S02]  /*0980*/  LOP3.LUT R12, R14, 0x7, RZ, 0xc0, !PT ;  /* 0x000000070e0c7812 */ /* 0x000fe400078ec0ff */
[----:B------:R-:W-:Y:S02]  /*0990*/  ISETP.GE.U32.AND.EX P1, PT, RZ, RZ, PT, P1 ;  /* 0x000000ffff00720c */ /* 0x000fe40003f26110 */
[----:B------:R-:W-:-:S04]  /*09a0*/  ISETP.NE.U32.AND P0, PT, R12, RZ, PT ;  /* 0x000000ff0c00720c */ /* 0x000fc80003f05070 */
[----:B------:R-:W-:-:S07]  /*09b0*/  ISETP.NE.AND.EX P0, PT, RZ, RZ, PT, P0 ;  /* 0x000000ffff00720c */ /* 0x000fce0003f05300 */
[----:B------:R-:W-:Y:S06]  /*09c0*/  @!P1 BRA `(.L_x_10) ;  /* 0x00000000005c9947 */ /* 0x000fec0003800000 */
[----:B------:R-:W0:Y:S01]  /*09d0*/  LDCU.64 UR4, c[0x0][0x380] ;  /* 0x00007000ff0477ac */ /* 0x000e220008000a00 */
[----:B------:R-:W-:-:S05]  /*09e0*/  IADD3 R7, P1, PT, R11, R4, RZ ;  /* 0x000000040b077210 */ /* 0x000fca0007f3e0ff */
[----:B------:R-:W-:Y:S01]  /*09f0*/  IMAD.X R10, R13, 0x1, R8, P1 ;  /* 0x000000010d0a7824 */ /* 0x000fe200008e0608 */
[----:B0-----:R-:W-:-:S04]  /*0a00*/  LEA R6, P1, R7, UR4, 0x2 ;  /* 0x0000000407067c11 */ /* 0x001fc8000f8210ff */
[----:B------:R-:W-:-:S05]  /*0a10*/  LEA.HI.X R7, R7, UR5, R10, 0x2, P1 ;  /* 0x0000000507077c11 */ /* 0x000fca00088f140a */
[----:B------:R-:W2:Y:S04]  /*0a20*/  LDG.E R10, desc[UR6][R6.64] ;  /* 0x00000006060a7981 */ /* 0x000ea8000c1e1900 */
[----:B------:R-:W3:Y:S04]  /*0a30*/  LDG.E R15, desc[UR6][R6.64+0x4] ;  /* 0x00000406060f7981 */ /* 0x000ee8000c1e1900 */
[----:B------:R-:W4:Y:S04]  /*0a40*/  LDG.E R17, desc[UR6][R6.64+0x8] ;  /* 0x0000080606117981 */ /* 0x000f28000c1e1900 */
[----:B------:R-:W5:Y:S04]  /*0a50*/  LDG.E R21, desc[UR6][R6.64+0xc] ;  /* 0x00000c0606157981 */ /* 0x000f68000c1e1900 */
[----:B------:R-:W5:Y:S04]  /*0a60*/  LDG.E R23, desc[UR6][R6.64+0x10] ;  /* 0x0000100606177981 */ /* 0x000f68000c1e1900 */
[----:B------:R-:W5:Y:S04]  /*0a70*/  LDG.E R25, desc[UR6][R6.64+0x14] ;  /* 0x0000140606197981 */ /* 0x000f68000c1e1900 */
[----:B------:R-:W5:Y:S04]  /*0a80*/  LDG.E R27, desc[UR6][R6.64+0x18] ;  /* 0x00001806061b7981 */ /* 0x000f68000c1e1900 */
[----:B------:R-:W5:Y:S01]  /*0a90*/  LDG.E R29, desc[UR6][R6.64+0x1c] ;  /* 0x00001c06061d7981 */ /* 0x000f62000c1e1900 */
[----:B------:R-:W-:-:S05]  /*0aa0*/  IADD3 R11, P1, PT, R11, 0x8, RZ ;  /* 0x000000080b0b7810 */ /* 0x000fca0007f3e0ff */
[----:B------:R-:W-:Y:S02]  /*0ab0*/  IMAD.X R13, RZ, RZ, R13, P1 ;  /* 0x000000ffff0d7224 */ /* 0x000fe400008e060d */
[----:B--2---:R-:W-:-:S04]  /*0ac0*/  FADD R10, R19, R10 ;  /* 0x0000000a130a7221 */ /* 0x004fc80000000000 */
[----:B---3--:R-:W-:-:S04]  /*0ad0*/  FADD R10, R10, R15 ;  /* 0x0000000f0a0a7221 */ /* 0x008fc80000000000 */
[----:B----4-:R-:W-:-:S04]  /*0ae0*/  FADD R10, R10, R17 ;  /* 0x000000110a0a7221 */ /* 0x010fc80000000000 */
[----:B-----5:R-:W-:-:S04]  /*0af0*/  FADD R10, R10, R21 ;  /* 0x000000150a0a7221 */ /* 0x020fc80000000000 */
[----:B------:R-:W-:-:S04]  /*0b00*/  FADD R10, R10, R23 ;  /* 0x000000170a0a7221 */ /* 0x000fc80000000000 */
[----:B------:R-:W-:-:S04]  /*0b10*/  FADD R10, R10, R25 ;  /* 0x000000190a0a7221 */ /* 0x000fc80000000000 */
[----:B------:R-:W-:-:S04]  /*0b20*/  FADD R10, R10, R27 ;  /* 0x0000001b0a0a7221 */ /* 0x000fc80000000000 */
[----:B------:R-:W-:-:S07]  /*0b30*/  FADD R19, R10, R29 ;  /* 0x0000001d0a137221 */ /* 0x000fce0000000000 */
.L_x_10:
[----:B------:R-:W-:Y:S05]  /*0b40*/  BSYNC.RECONVERGENT B1 ;  /* 0x0000000000017941 */ /* 0x000fea0003800200 */
.L_x_9:
[----:B------:R-:W-:Y:S05]  /*0b50*/  @!P0 BRA `(.L_x_5) ;  /* 0x00000000009c8947 */ /* 0x000fea0003800000 */
[----:B------:R-:W-:-:S04]  /*0b60*/  ISETP.GE.U32.AND P0, PT, R12, 0x4, PT ;  /* 0x000000040c00780c */ /* 0x000fc80003f06070 */
[----:B------:R-:W-:-:S13]  /*0b70*/  ISETP.GE.U32.AND.EX P0, PT, RZ, RZ, PT, P0 ;  /* 0x000000ffff00720c */ /* 0x000fda0003f06100 */
[----:B------:R-:W0:Y:S01]  /*0b80*/  @P0 LDC.64 R16, c[0x0][0x380] ;  /* 0x0000e000ff100b82 */ /* 0x000e220000000a00 */
[----:B------:R-:W-:-:S04]  /*0b90*/  @P0 IADD3 R7, P1, PT, R11, R4, RZ ;  /* 0x000000040b070210 */ /* 0x000fc80007f3e0ff */
[----:B------:R-:W-:Y:S02]  /*0ba0*/  @P0 IADD3.X R10, PT, PT, R13, R8, RZ, P1, !PT ;  /* 0x000000080d0a0210 */ /* 0x000fe40000ffe4ff */
[----:B0-----:R-:W-:-:S04]  /*0bb0*/  @P0 LEA R6, P1, R7, R16, 0x2 ;  /* 0x0000001007060211 */ /* 0x001fc800078210ff */
[----:B------:R-:W-:-:S05]  /*0bc0*/  @P0 LEA.HI.X R7, R7, R17, R10, 0x2, P1 ;  /* 0x0000001107070211 */ /* 0x000fca00008f140a */
[----:B------:R-:W2:Y:S04]  /*0bd0*/  @P0 LDG.E R10, desc[UR6][R6.64] ;  /* 0x00000006060a0981 */ /* 0x000ea8000c1e1900 */
[----:B------:R-:W3:Y:S04]  /*0be0*/  @P0 LDG.E R15, desc[UR6][R6.64+0x4] ;  /* 0x00000406060f0981 */ /* 0x000ee8000c1e1900 */
[----:B------:R-:W4:Y:S04]  /*0bf0*/  @P0 LDG.E R17, desc[UR6][R6.64+0x8] ;  /* 0x0000080606110981 */ /* 0x000f28000c1e1900 */
[----:B------:R-:W5:Y:S01]  /*0c00*/  @P0 LDG.E R21, desc[UR6][R6.64+0xc] ;  /* 0x00000c0606150981 */ /* 0x000f62000c1e1900 */
[----:B------:R-:W-:-:S02]  /*0c10*/  LOP3.LUT R14, R14, 0x3, RZ, 0xc0, !PT ;  /* 0x000000030e0e7812 */ /* 0x000fc400078ec0ff */
[----:B------:R-:W-:Y:S02]  /*0c20*/  @P0 IADD3 R11, P2, PT, R11, 0x4, RZ ;  /* 0x000000040b0b0810 */ /* 0x000fe40007f5e0ff */
[----:B------:R-:W-:-:S03]  /*0c30*/  ISETP.NE.U32.AND P1, PT, R14, RZ, PT ;  /* 0x000000ff0e00720c */ /* 0x000fc60003f25070 */
[----:B------:R-:W-:Y:S01]  /*0c40*/  @P0 IMAD.X R13, RZ, RZ, R13, P2 ;  /* 0x000000ffff0d0224 */ /* 0x000fe200010e060d */
[----:B------:R-:W-:Y:S01]  /*0c50*/  ISETP.NE.AND.EX P1, PT, RZ, RZ, PT, P1 ;  /* 0x000000ffff00720c */ /* 0x000fe20003f25310 */
[----:B--2---:R-:W-:-:S04]  /*0c60*/  @P0 FADD R10, R19, R10 ;  /* 0x0000000a130a0221 */ /* 0x004fc80000000000 */
[----:B---3--:R-:W-:-:S04]  /*0c70*/  @P0 FADD R10, R10, R15 ;  /* 0x0000000f0a0a0221 */ /* 0x008fc80000000000 */
[----:B----4-:R-:W-:-:S04]  /*0c80*/  @P0 FADD R10, R10, R17 ;  /* 0x000000110a0a0221 */ /* 0x010fc80000000000 */
[----:B-----5:R-:W-:Y:S01]  /*0c90*/  @P0 FADD R19, R10, R21 ;  /* 0x000000150a130221 */ /* 0x020fe20000000000 */
[----:B------:R-:W-:Y:S06]  /*0ca0*/  @!P1 BRA `(.L_x_5) ;  /* 0x0000000000489947 */ /* 0x000fec0003800000 */
[----:B------:R-:W0:Y:S01]  /*0cb0*/  LDCU.64 UR4, c[0x0][0x380] ;  /* 0x00007000ff0477ac */ /* 0x000e220008000a00 */
[----:B------:R-:W-:Y:S02]  /*0cc0*/  IADD3 R11, P0, PT, R11, R4, RZ ;  /* 0x000000040b0b7210 */ /* 0x000fe40007f1e0ff */
[----:B------:R-:W-:-:S03]  /*0cd0*/  IADD3 R6, P2, PT, RZ, -R14, RZ ;  /* 0x8000000eff067210 */ /* 0x000fc60007f5e0ff */
[----:B------:R-:W-:Y:S01]  /*0ce0*/  IMAD.X R8, R13, 0x1, R8, P0 ;  /* 0x000000010d087824 */ /* 0x000fe200000e0608 */
[----:B------:R-:W-:Y:S02]  /*0cf0*/  IADD3.X R7, PT, PT, RZ, -0x1, RZ, P2, !PT ;  /* 0xffffffffff077810 */ /* 0x000fe400017fe4ff */
[----:B0-----:R-:W-:-:S04]  /*0d00*/  LEA R10, P1, R11, UR4, 0x2 ;  /* 0x000000040b0a7c11 */ /* 0x001fc8000f8210ff */
[----:B------:R-:W-:-:S09]  /*0d10*/  LEA.HI.X R11, R11, UR5, R8, 0x2, P1 ;  /* 0x000000050b0b7c11 */ /* 0x000fd200088f1408 */
.L_x_11:
[----:B------:R-:W-:Y:S02]  /*0d20*/  IMAD.MOV.U32 R4, RZ, RZ, R10 ;  /* 0x000000ffff047224 */ /* 0x000fe400078e000a */
[----:B------:R-:W-:-:S05]  /*0d30*/  IMAD.MOV.U32 R5, RZ, RZ, R11 ;  /* 0x000000ffff057224 */ /* 0x000fca00078e000b */
[----:B------:R-:W2:Y:S01]  /*0d40*/  LDG.E R4, desc[UR6][R4.64] ;  /* 0x0000000604047981 */ /* 0x000ea2000c1e1900 */
[----:B------:R-:W-:Y:S02]  /*0d50*/  IADD3 R6, P0, PT, R6, 0x1, RZ ;  /* 0x0000000106067810 */ /* 0x000fe40007f1e0ff */
[----:B------:R-:W-:Y:S02]  /*0d60*/  IADD3 R10, P1, PT, R10, 0x4, RZ ;  /* 0x000000040a0a7810 */ /* 0x000fe40007f3e0ff */
[----:B------:R-:W-:Y:S02]  /*0d70*/  IADD3.X R7, PT, PT, RZ, R7, RZ, P0, !PT ;  /* 0x00000007ff077210 */ /* 0x000fe400007fe4ff */
[----:B------:R-:W-:Y:S01]  /*0d80*/  ISETP.NE.U32.AND P0, PT, R6, RZ, PT ;  /* 0x000000ff0600720c */ /* 0x000fe20003f05070 */
[----:B------:R-:W-:-:S03]  /*0d90*/  IMAD.X R11, RZ, RZ, R11, P1 ;  /* 0x000000ffff0b7224 */ /* 0x000fc600008e060b */
[----:B------:R-:W-:Y:S01]  /*0da0*/  ISETP.NE.AND.EX P0, PT, R7, RZ, PT, P0 ;  /* 0x000000ff0700720c */ /* 0x000fe20003f05300 */
[----:B--2---:R-:W-:-:S12]  /*0db0*/  FADD R19, R4, R19 ;  /* 0x0000001304137221 */ /* 0x004fd80000000000 */
[----:B------:R-:W-:Y:S05]  /*0dc0*/  @P0 BRA `(.L_x_11) ;  /* 0xfffffffc00d40947 */ /* 0x000fea000383ffff */
.L_x_5:
[----:B------:R-:W-:Y:S05]  /*0dd0*/  BSYNC.RECONVERGENT B0 ;  /* 0x0000000000007941 */ /* 0x000fea0003800200 */
.L_x_4:
[----:B------:R-:W0:Y:S01]  /*0de0*/  S2UR UR5, SR_CgaCtaId ;  /* 0x00000000000579c3 */ /* 0x000e220000008800 */
[----:B------:R-:W-:Y:S01]  /*0df0*/  UMOV UR4, 0x400 ;  /* 0x0000040000047882 */ /* 0x000fe20000000000 */
[----:B------:R-:W-:Y:S01]  /*0e00*/  ISETP.NE.AND P0, PT, R9, RZ, PT ;  /* 0x000000ff0900720c */ /* 0x000fe20003f05270 */
[----:B0-----:R-:W-:-:S06]  /*0e10*/  ULEA UR4, UR5, UR4, 0x18 ;  /* 0x0000000405047291 */ /* 0x001fcc000f8ec0ff */
[----:B------:R-:W-:-:S05]  /*0e20*/  LEA R4, R9, UR4, 0x2 ;  /* 0x0000000409047c11 */ /* 0x000fca000f8e10ff */
[----:B------:R0:W-:Y:S01]  /*0e30*/  STS [R4], R19 ;  /* 0x0000001304007388 */ /* 0x0001e20000000800 */
[----:B------:R-:W-:Y:S06]  /*0e40*/  BAR.SYNC.DEFER_BLOCKING 0x0 ;  /* 0x0000000000007b1d */ /* 0x000fec0000010000 */
[----:B------:R-:W-:Y:S05]  /*0e50*/  @P0 EXIT ;  /* 0x000000000000094d */ /* 0x000fea0003800000 */
[C---:B------:R-:W-:Y:S01]  /*0e60*/  ISETP.GE.U32.AND P1, PT, R0.reuse, 0x10, PT ;  /* 0x000000100000780c */ /* 0x040fe20003f26070 */
[----:B0-----:R-:W-:Y:S01]  /*0e70*/  IMAD.MOV.U32 R19, RZ, RZ, RZ ;  /* 0x000000ffff137224 */ /* 0x001fe200078e00ff */
[----:B------:R-:W-:Y:S02]  /*0e80*/  LOP3.LUT R22, R0, 0xf, RZ, 0xc0, !PT ;  /* 0x0000000f00167812 */ /* 0x000fe400078ec0ff */
[----:B------:R-:W-:Y:S02]  /*0e90*/  MOV R20, RZ ;  /* 0x000000ff00147202 */ /* 0x000fe40000000f00 */
[----:B------:R-:W-:-:S04]  /*0ea0*/  ISETP.NE.U32.AND P0, PT, R22, RZ, PT ;  /* 0x000000ff1600720c */ /* 0x000fc80003f05070 */
[----:B------:R-:W-:-:S03]  /*0eb0*/  ISETP.NE.AND.EX P0, PT, RZ, RZ, PT, P0 ;  /* 0x000000ffff00720c */ /* 0x000fc60003f05300 */
[----:B------:R-:W-:Y:S10]  /*0ec0*/  @!P1 BRA `(.L_x_12) ;  /* 0x00000000007c9947 */ /* 0x000ff40003800000 */
[----:B------:R-:W-:Y:S01]  /*0ed0*/  LOP3.LUT R20, R0, 0x7f0, RZ, 0xc0, !PT ;  /* 0x000007f000147812 */ /* 0x000fe200078ec0ff */
[----:B------:R-:W-:Y:S01]  /*0ee0*/  IMAD.MOV.U32 R19, RZ, RZ, RZ ;  /* 0x000000ffff137224 */ /* 0x000fe200078e00ff */
[----:B------:R-:W-:Y:S01]  /*0ef0*/  UIADD3 UR5, UPT, UPT, UR4, 0x20, URZ ;  /* 0x0000002004057890 */ /* 0x000fe2000fffe0ff */
[----:B------:R-:W-:Y:S01]  /*0f00*/  IMAD.MOV.U32 R23, RZ, RZ, RZ ;  /* 0x000000ffff177224 */ /* 0x000fe200078e00ff */
[----:B------:R-:W-:-:S10]  /*0f10*/  MOV R21, R20 ;  /* 0x0000001400157202 */ /* 0x000fd40000000f00 */
.L_x_13:
[----:B------:R-:W0:Y:S01]  /*0f20*/  LDS.128 R4, [UR5+-0x20] ;  /* 0xffffe005ff047984 */ /* 0x000e220008000c00 */
[----:B------:R-:W-:-:S03]  /*0f30*/  IADD3 R21, P1, PT, R21, -0x10, RZ ;  /* 0xfffffff015157810 */ /* 0x000fc60007f3e0ff */
[----:B------:R-:W1:Y:S01]  /*0f40*/  LDS.128 R8, [UR5+-0x10] ;  /* 0xfffff005ff087984 */ /* 0x000e620008000c00 */
[----:B------:R-:W-:Y:S02]  /*0f50*/  IADD3.X R23, PT, PT, R23, -0x1, RZ, P1, !PT ;  /* 0xffffffff17177810 */ /* 0x000fe40000ffe4ff */
[----:B------:R-:W-:Y:S01]  /*0f60*/  ISETP.NE.U32.AND P1, PT, R21, RZ, PT ;  /* 0x000000ff1500720c */ /* 0x000fe20003f25070 */
[----:B------:R-:W2:Y:S03]  /*0f70*/  LDS.128 R12, [UR5] ;  /* 0x00000005ff0c7984 */ /* 0x000ea60008000c00 */
[----:B------:R-:W-:Y:S01]  /*0f80*/  ISETP.NE.AND.EX P1, PT, R23, RZ, PT, P1 ;  /* 0x000000ff1700720c */ /* 0x000fe20003f25310 */
[----:B0-----:R-:W-:Y:S02]  /*0f90*/  FADD R4, R4, R19 ;  /* 0x0000001304047221 */ /* 0x001fe40000000000 */
[----:B------:R-:W0:Y:S01]  /*0fa0*/  LDS.128 R16, [UR5+0x10] ;  /* 0x00001005ff107984 */ /* 0x000e220008000c00 */
[----:B------:R-:W-:Y:S01]  /*0fb0*/  UIADD3 UR5, UPT, UPT, UR5, 0x40, URZ ;  /* 0x0000004005057890 */ /* 0x000fe2000fffe0ff */
[----:B------:R-:W-:-:S04]  /*0fc0*/  FADD R5, R5, R4 ;  /* 0x0000000405057221 */ /* 0x000fc80000000000 */
[----:B------:R-:W-:-:S04]  /*0fd0*/  FADD R6, R6, R5 ;  /* 0x0000000506067221 */ /* 0x000fc80000000000 */
[----:B------:R-:W-:-:S04]  /*0fe0*/  FADD R7, R7, R6 ;  /* 0x0000000607077221 */ /* 0x000fc80000000000 */
[----:B-1----:R-:W-:-:S04]  /*0ff0*/  FADD R8, R7, R8 ;  /* 0x0000000807087221 */ /* 0x002fc80000000000 */
[----:B------:R-:W-:-:S04]  /*1000*/  FADD R9, R9, R8 ;  /* 0x0000000809097221 */ /* 0x000fc80000000000 */
[----:B------:R-:W-:-:S04]  /*1010*/  FADD R10, R10, R9 ;  /* 0x000000090a0a7221 */ /* 0x000fc80000000000 */
[----:B------:R-:W-:-:S04]  /*1020*/  FADD R11, R11, R10 ;  /* 0x0000000a0b0b7221 */ /* 0x000fc80000000000 */
[----:B--2---:R-:W-:-:S04]  /*1030*/  FADD R12, R11, R12 ;  /* 0x0000000c0b0c7221 */ /* 0x004fc80000000000 */
[----:B------:R-:W-:-:S04]  /*1040*/  FADD R13, R13, R12 ;  /* 0x0000000c0d0d7221 */ /* 0x000fc80000000000 */
[----:B------:R-:W-:-:S04]  /*1050*/  FADD R14, R14, R13 ;  /* 0x0000000d0e0e7221 */ /* 0x000fc80000000000 */
[----:B------:R-:W-:-:S04]  /*1060*/  FADD R15, R15, R14 ;  /* 0x0000000e0f0f7221 */ /* 0x000fc80000000000 */
[----:B0-----:R-:W-:-:S04]  /*1070*/  FADD R16, R15, R16 ;  /* 0x000000100f107221 */ /* 0x001fc80000000000 */
[----:B------:R-:W-:-:S04]  /*1080*/  FADD R17, R17, R16 ;  /* 0x0000001011117221 */ /* 0x000fc80000000000 */
[----:B------:R-:W-:-:S04]  /*1090*/  FADD R18, R18, R17 ;  /* 0x0000001112127221 */ /* 0x000fc80000000000 */
[----:B------:R-:W-:Y:S01]  /*10a0*/  FADD R19, R19, R18 ;  /* 0x0000001213137221 */ /* 0x000fe20000000000 */
[----:B------:R-:W-:Y:S06]  /*10b0*/  @P1 BRA `(.L_x_13) ;  /* 0xfffffffc00981947 */ /* 0x000fec000383ffff */
.L_x_12:
[----:B------:R-:W-:Y:S05]  /*10c0*/  @!P0 BRA `(.L_x_14) ;  /* 0x0000000000ac8947 */ /* 0x000fea0003800000 */
[----:B------:R-:W-:Y:S02]  /*10d0*/  ISETP.GE.U32.AND P0, PT, R22, 0x8, PT ;  /* 0x000000081600780c */ /* 0x000fe40003f06070 */
[----:B------:R-:W-:Y:S02]  /*10e0*/  LOP3.LUT R13, R0, 0x7, RZ, 0xc0, !PT ;  /* 0x00000007000d7812 */ /* 0x000fe400078ec0ff */
[----:B------:R-:W-:Y:S02]  /*10f0*/  ISETP.GE.U32.AND.EX P0, PT, RZ, RZ, PT, P0 ;  /* 0x000000ffff00720c */ /* 0x000fe40003f06100 */
[----:B------:R-:W-:-:S04]  /*1100*/  ISETP.NE.U32.AND P1, PT, R13, RZ, PT ;  /* 0x000000ff0d00720c */ /* 0x000fc80003f25070 */
[----:B------:R-:W-:-:S07]  /*1110*/  ISETP.NE.AND.EX P1, PT, RZ, RZ, PT, P1 ;  /* 0x000000ffff00720c */ /* 0x000fce0003f25310 */
[----:B------:R-:W-:Y:S06]  /*1120*/  @!P0 BRA `(.L_x_15) ;  /* 0x0000000000308947 */ /* 0x000fec0003800000 */
[C---:B------:R-:W-:Y:S01]  /*1130*/  LEA R12, R20.reuse, UR4, 0x2 ;  /* 0x00000004140c7c11 */ /* 0x040fe2000f8e10ff */
[----:B------:R-:W-:-:S04]  /*1140*/  VIADD R20, R20, 0x8 ;  /* 0x0000000814147836 */ /* 0x000fc80000000000 */
[----:B------:R-:W0:Y:S04]  /*1150*/  LDS.128 R4, [R12] ;  /* 0x000000000c047984 */ /* 0x000e280000000c00 */
[----:B------:R-:W1:Y:S01]  /*1160*/  LDS.128 R8, [R12+0x10] ;  /* 0x000010000c087984 */ /* 0x000e620000000c00 */
[----:B0-----:R-:W-:-:S04]  /*1170*/  FADD R4, R19, R4 ;  /* 0x0000000413047221 */ /* 0x001fc80000000000 */
[----:B------:R-:W-:-:S04]  /*1180*/  FADD R5, R4, R5 ;  /* 0x0000000504057221 */ /* 0x000fc80000000000 */
[----:B------:R-:W-:-:S04]  /*1190*/  FADD R6, R5, R6 ;  /* 0x0000000605067221 */ /* 0x000fc80000000000 */
[----:B------:R-:W-:-:S04]  /*11a0*/  FADD R7, R6, R7 ;  /* 0x0000000706077221 */ /* 0x000fc80000000000 */
[----:B-1----:R-:W-:-:S04]  /*11b0*/  FADD R8, R7, R8 ;  /* 0x0000000807087221 */ /* 0x002fc80000000000 */
[----:B------:R-:W-:-:S04]  /*11c0*/  FADD R9, R8, R9 ;  /* 0x0000000908097221 */ /* 0x000fc80000000000 */
[----:B------:R-:W-:-:S04]  /*11d0*/  FADD R10, R9, R10 ;  /* 0x0000000a090a7221 */ /* 0x000fc80000000000 */
[----:B------:R-:W-:-:S07]  /*11e0*/  FADD R19, R10, R11 ;  /* 0x0000000b0a137221 */ /* 0x000fce0000000000 */
.L_x_15:
[----:B------:R-:W-:Y:S05]  /*11f0*/  @!P1 BRA `(.L_x_14) ;  /* 0x0000000000609947 */ /* 0x000fea0003800000 */
[----:B------:R-:W-:Y:S01]  /*1200*/  ISETP.GE.U32.AND P0, PT, R13, 0x4, PT ;  /* 0x000000040d00780c */ /* 0x000fe20003f06070 */
[----:B------:R-:W-:Y:S01]  /*1210*/  IMAD.MOV.U32 R9, RZ, RZ, RZ ;  /* 0x000000ffff097224 */ /* 0x000fe200078e00ff */
[----:B------:R-:W-:Y:S02]  /*1220*/  LOP3.LUT R8, R0, 0x3, RZ, 0xc0, !PT ;  /* 0x0000000300087812 */ /* 0x000fe400078ec0ff */
[----:B------:R-:W-:Y:S02]  /*1230*/  ISETP.GE.U32.AND.EX P0, PT, RZ, RZ, PT, P0 ;  /* 0x000000ffff00720c */ /* 0x000fe40003f06100 */
[----:B------:R-:W-:-:S04]  /*1240*/  ISETP.NE.U32.AND P1, PT, R8, RZ, PT ;  /* 0x000000ff0800720c */ /* 0x000fc80003f25070 */
[----:B------:R-:W-:-:S07]  /*1250*/  ISETP.NE.AND.EX P1, PT, R9, RZ, PT, P1 ;  /* 0x000000ff0900720c */ /* 0x000fce0003f25310 */
[----:B------:R-:W-:Y:S06]  /*1260*/  @!P0 BRA `(.L_x_16) ;  /* 0x00000000001c8947 */ /* 0x000fec0003800000 */
[C---:B------:R-:W-:Y:S02]  /*1270*/  LEA R4, R20.reuse, UR4, 0x2 ;  /* 0x0000000414047c11 */ /* 0x040fe4000f8e10ff */
[----:B------:R-:W-:-:S04]  /*1280*/  IADD3 R20, PT, PT, R20, 0x4, RZ ;  /* 0x0000000414147810 */ /* 0x000fc80007ffe0ff */
[----:B------:R-:W0:Y:S02]  /*1290*/  LDS.128 R4, [R4] ;  /* 0x0000000004047984 */ /* 0x000e240000000c00 */
[----:B0-----:R-:W-:-:S04]  /*12a0*/  FADD R0, R19, R4 ;  /* 0x0000000413007221 */ /* 0x001fc80000000000 */
[----:B------:R-:W-:-:S04]  /*12b0*/  FADD R5, R0, R5 ;  /* 0x0000000500057221 */ /* 0x000fc80000000000 */
[----:B------:R-:W-:-:S04]  /*12c0*/  FADD R6, R5, R6 ;  /* 0x0000000605067221 */ /* 0x000fc80000000000 */
[----:B------:R-:W-:-:S07]  /*12d0*/  FADD R19, R6, R7 ;  /* 0x0000000706137221 */ /* 0x000fce0000000000 */
.L_x_16:
[----:B------:R-:W-:Y:S05]  /*12e0*/  @!P1 BRA `(.L_x_14) ;  /* 0x0000000000249947 */ /* 0x000fea0003800000 */
[----:B------:R-:W-:-:S07]  /*12f0*/  LEA R20, R20, UR4, 0x2 ;  /* 0x0000000414147c11 */ /* 0x000fce000f8e10ff */
.L_x_17:
[----:B------:R0:W1:Y:S01]  /*1300*/  LDS R0, [R20] ;  /* 0x0000000014007984 */ /* 0x0000620000000800 */
[----:B------:R-:W-:-:S04]  /*1310*/  IADD3 R8, P0, PT, R8, -0x1, RZ ;  /* 0xffffffff08087810 */ /* 0x000fc80007f1e0ff */
[----:B------:R-:W-:Y:S02]  /*1320*/  IADD3.X R9, PT, PT, R9, -0x1, RZ, P0, !PT ;  /* 0xffffffff09097810 */ /* 0x000fe400007fe4ff */
[----:B------:R-:W-:Y:S01]  /*1330*/  ISETP.NE.U32.AND P0, PT, R8, RZ, PT ;  /* 0x000000ff0800720c */ /* 0x000fe20003f05070 */
[----:B0-----:R-:W-:-:S03]  /*1340*/  VIADD R20, R20, 0x4 ;  /* 0x0000000414147836 */ /* 0x001fc60000000000 */
[----:B------:R-:W-:Y:S01]  /*1350*/  ISETP.NE.AND.EX P0, PT, R9, RZ, PT, P0 ;  /* 0x000000ff0900720c */ /* 0x000fe20003f05300 */
[----:B-1----:R-:W-:-:S12]  /*1360*/  FADD R19, R0, R19 ;  /* 0x0000001300137221 */ /* 0x002fd80000000000 */
[----:B------:R-:W-:Y:S05]  /*1370*/  @P0 BRA `(.L_x_17) ;  /* 0xfffffffc00e00947 */ /* 0x000fea000383ffff */
.L_x_14:
[----:B------:R-:W-:Y:S01]  /*1380*/  STG.E desc[UR6][R2.64], R19 ;  /* 0x0000001302007986 */ /* 0x000fe2000c101906 */
[----:B------:R-:W-:Y:S05]  /*1390*/  EXIT ;  /* 0x000000000000794d */ /* 0x000fea0003800000 */
        .weak           $__internal_0_$__cuda_sm20_div_u64
        .type           $__internal_0_$__cuda_sm20_div_u64,@function
        .size           $__internal_0_$__cuda_sm20_div_u64,(.L_x_19 - $__internal_0_$__cuda_sm20_div_u64)
$__internal_0_$__cuda_sm20_div_u64:
[----:B------:R-:W-:Y:S01]  /*13a0*/  IMAD.MOV.U32 R16, RZ, RZ, R0 ;  /* 0x000000ffff107224 */ /* 0x000fe200078e0000 */
[----:B------:R-:W-:-:S05]  /*13b0*/  MOV R17, UR4 ;  /* 0x0000000400117c02 */ /* 0x000fca0008000f00 */
[----:B------:R-:W0:Y:S08]  /*13c0*/  I2F.U64.RP R16, R16 ;  /* 0x0000001000107312 */ /* 0x000e300000309000 */
[----:B0-----:R-:W0:Y:S02]  /*13d0*/  MUFU.RCP R12, R16 ;  /* 0x00000010000c7308 */ /* 0x001e240000001000 */
[----:B0-----:R-:W-:-:S06]  /*13e0*/  IADD3 R12, PT, PT, R12, 0x1ffffffe, RZ ;  /* 0x1ffffffe0c0c7810 */ /* 0x001fcc0007ffe0ff */
[----:B------:R-:W0:Y:S02]  /*13f0*/  F2I.U64.TRUNC R12, R12 ;  /* 0x0000000c000c7311 */ /* 0x000e24000020d800 */
[----:B0-----:R-:W-:-:S04]  /*1400*/  IMAD.WIDE.U32 R14, R12, R0, RZ ;  /* 0x000000000c0e7225 */ /* 0x001fc800078e00ff */
[----:B------:R-:W-:Y:S01]  /*1410*/  IMAD R15, R12, UR4, R15 ;  /* 0x000000040c0f7c24 */ /* 0x000fe2000f8e020f */
[----:B------:R-:W-:-:S03]  /*1420*/  IADD3 R19, P0, PT, RZ, -R14, RZ ;  /* 0x8000000eff137210 */ /* 0x000fc60007f1e0ff */
[----:B------:R-:W-:Y:S02]  /*1430*/  IMAD R15, R13, R0, R15 ;  /* 0x000000000d0f7224 */ /* 0x000fe400078e020f */
[----:B------:R-:W-:-:S04]  /*1440*/  IMAD.HI.U32 R14, R12, R19, RZ ;  /* 0x000000130c0e7227 */ /* 0x000fc800078e00ff */
[----:B------:R-:W-:Y:S01]  /*1450*/  IMAD.X R21, RZ, RZ, ~R15, P0 ;  /* 0x000000ffff157224 */ /* 0x000fe200000e0e0f */
[----:B------:R-:W-:-:S03]  /*1460*/  MOV R15, R12 ;  /* 0x0000000c000f7202 */ /* 0x000fc60000000f00 */
[-C--:B------:R-:W-:Y:S02]  /*1470*/  IMAD R17, R13, R21.reuse, RZ ;  /* 0x000000150d117224 */ /* 0x080fe400078e02ff */
[----:B------:R-:W-:-:S04]  /*1480*/  IMAD.WIDE.U32 R14, P0, R12, R21, R14 ;  /* 0x000000150c0e7225 */ /* 0x000fc8000780000e */
[----:B------:R-:W-:-:S04]  /*1490*/  IMAD.HI.U32 R21, R13, R21, RZ ;  /* 0x000000150d157227 */ /* 0x000fc800078e00ff */
[----:B------:R-:W-:-:S05]  /*14a0*/  IMAD.HI.U32 R14, P1, R13, R19, R14 ;  /* 0x000000130d0e7227 */ /* 0x000fca000782000e */
[----:B------:R-:W-:Y:S01]  /*14b0*/  IADD3 R15, P2, PT, R17, R14, RZ ;  /* 0x0000000e110f7210 */ /* 0x000fe20007f5e0ff */
[----:B------:R-:W-:-:S04]  /*14c0*/  IMAD.X R14, R21, 0x1, R13, P0 ;  /* 0x00000001150e7824 */ /* 0x000fc800000e060d */
[----:B------:R-:W-:Y:S01]  /*14d0*/  IMAD.WIDE.U32 R12, R15, R0, RZ ;  /* 0x000000000f0c7225 */ /* 0x000fe200078e00ff */
[----:B------:R-:W-:-:S03]  /*14e0*/  IADD3.X R17, PT, PT, RZ, RZ, R14, P2, P1 ;  /* 0x000000ffff117210 */ /* 0x000fc600017e240e */
[----:B------:R-:W-:Y:S01]  /*14f0*/  IMAD R13, R15, UR4, R13 ;  /* 0x000000040f0d7c24 */ /* 0x000fe2000f8e020d */
[----:B------:R-:W-:-:S03]  /*1500*/  IADD3 R19, P0, PT, RZ, -R12, RZ ;  /* 0x8000000cff137210 */ /* 0x000fc60007f1e0ff */
[----:B------:R-:W-:Y:S02]  /*1510*/  IMAD R13, R17, R0, R13 ;  /* 0x00000000110d7224 */ /* 0x000fe400078e020d */
[----:B------:R-:W-:-:S03]  /*1520*/  IMAD.HI.U32 R14, R15, R19, RZ ;  /* 0x000000130f0e7227 */ /* 0x000fc600078e00ff */
[----:B------:R-:W-:-:S05]  /*1530*/  IADD3.X R12, PT, PT, RZ, ~R13, RZ, P0, !PT ;  /* 0x8000000dff0c7210 */ /* 0x000fca00007fe4ff */
[----:B------:R-:W-:-:S04]  /*1540*/  IMAD.WIDE.U32 R14, P0, R15, R12, R14 ;  /* 0x0000000c0f0e7225 */ /* 0x000fc8000780000e */
[C---:B------:R-:W-:Y:S02]  /*1550*/  IMAD R13, R17.reuse, R12, RZ ;  /* 0x0000000c110d7224 */ /* 0x040fe400078e02ff */
[----:B------:R-:W-:-:S04]  /*1560*/  IMAD.HI.U32 R14, P1, R17, R19, R14 ;  /* 0x00000013110e7227 */ /* 0x000fc8000782000e */
[----:B------:R-:W-:Y:S01]  /*1570*/  IMAD.HI.U32 R12, R17, R12, RZ ;  /* 0x0000000c110c7227 */ /* 0x000fe200078e00ff */
[----:B------:R-:W-:-:S03]  /*1580*/  IADD3 R14, P2, PT, R13, R14, RZ ;  /* 0x0000000e0d0e7210 */ /* 0x000fc60007f5e0ff */
[----:B------:R-:W-:Y:S02]  /*1590*/  HFMA2 R13, -RZ, RZ, 0, 0 ;  /* 0x00000000ff0d7431 */ /* 0x000fe400000001ff */
[----:B------:R-:W-:Y:S02]  /*15a0*/  IMAD.X R17, R12, 0x1, R17, P0 ;  /* 0x000000010c117824 */ /* 0x000fe400000e0611 */
[----:B------:R-:W-:-:S03]  /*15b0*/  IMAD.HI.U32 R12, R14, R9, RZ ;  /* 0x000000090e0c7227 */ /* 0x000fc600078e00ff */
[----:B------:R-:W-:Y:S01]  /*15c0*/  IADD3.X R16, PT, PT, RZ, RZ, R17, P2, P1 ;  /* 0x000000ffff107210 */ /* 0x000fe200017e2411 */
[----:B------:R-:W-:-:S04]  /*15d0*/  IMAD.WIDE.U32 R12, R14, R11, R12 ;  /* 0x0000000b0e0c7225 */ /* 0x000fc800078e000c */
[C---:B------:R-:W-:Y:S02]  /*15e0*/  IMAD R15, R16.reuse, R11, RZ ;  /* 0x0000000b100f7224 */ /* 0x040fe400078e02ff */
[----:B------:R-:W-:-:S04]  /*15f0*/  IMAD.HI.U32 R12, P0, R16, R9, R12 ;  /* 0x00000009100c7227 */ /* 0x000fc8000780000c */
[----:B------:R-:W-:Y:S01]  /*1600*/  IMAD.HI.U32 R14, R16, R11, RZ ;  /* 0x0000000b100e7227 */ /* 0x000fe200078e00ff */
[----:B------:R-:W-:-:S03]  /*1610*/  IADD3 R15, P1, PT, R15, R12, RZ ;  /* 0x0000000c0f0f7210 */ /* 0x000fc60007f3e0ff */
[----:B------:R-:W-:Y:S02]  /*1620*/  IMAD.X R14, RZ, RZ, R14, P0 ;  /* 0x000000ffff0e7224 */ /* 0x000fe400000e060e */
[----:B------:R-:W-:-:S03]  /*1630*/  IMAD.WIDE.U32 R12, R15, R0, RZ ;  /* 0x000000000f0c7225 */ /* 0x000fc600078e00ff */
[----:B------:R-:W-:Y:S01]  /*1640*/  IADD3.X R17, PT, PT, RZ, R14, RZ, P1, !PT ;  /* 0x0000000eff117210 */ /* 0x000fe20000ffe4ff */
[----:B------:R-:W-:Y:S01]  /*1650*/  IMAD R13, R15, UR4, R13 ;  /* 0x000000040f0d7c24 */ /* 0x000fe2000f8e020d */
[----:B------:R-:W-:-:S03]  /*1660*/  IADD3 R19, P1, PT, -R12, R9, RZ ;  /* 0x000000090c137210 */ /* 0x000fc60007f3e1ff */
[-C--:B------:R-:W-:Y:S01]  /*1670*/  IMAD R12, R17, R0.reuse, R13 ;  /* 0x00000000110c7224 */ /* 0x080fe200078e020d */
[----:B------:R-:W-:-:S03]  /*1680*/  ISETP.GE.U32.AND P0, PT, R19, R0, PT ;  /* 0x000000001300720c */ /* 0x000fc60003f06070 */
[----:B------:R-:W-:Y:S01]  /*1690*/  IMAD.X R16, R11, 0x1, ~R12, P1 ;  /* 0x000000010b107824 */ /* 0x000fe200008e0e0c */
[----:B------:R-:W-:Y:S02]  /*16a0*/  IADD3 R12, P2, PT, R15, 0x1, RZ ;  /* 0x000000010f0c7810 */ /* 0x000fe40007f5e0ff */
[----:B------:R-:W-:Y:S02]  /*16b0*/  IADD3 R9, P1, PT, -R0, R19, RZ ;  /* 0x0000001300097210 */ /* 0x000fe40007f3e1ff */
[----:B------:R-:W-:Y:S02]  /*16c0*/  ISETP.GE.U32.AND.EX P0, PT, R16, UR4, PT, P0 ;  /* 0x0000000410007c0c */ /* 0x000fe4000bf06100 */
[----:B------:R-:W-:Y:S02]  /*16d0*/  IADD3.X R14, PT, PT, RZ, R17, RZ, P2, !PT ;  /* 0x00000011ff0e7210 */ /* 0x000fe400017fe4ff */
[----:B------:R-:W-:Y:S02]  /*16e0*/  SEL R15, R12, R15, P0 ;  /* 0x0000000f0c0f7207 */ /* 0x000fe40000000000 */
[----:B------:R-:W-:-:S02]  /*16f0*/  IADD3.X R11, PT, PT, R16, ~UR4, RZ, P1, !PT ;  /* 0x80000004100b7c10 */ /* 0x000fc40008ffe4ff */
[----:B------:R-:W-:Y:S02]  /*1700*/  SEL R9, R9, R19, P0 ;  /* 0x0000001309097207 */ /* 0x000fe40000000000 */
[----:B------:R-:W-:Y:S02]  /*1710*/  SEL R14, R14, R17, P0 ;  /* 0x000000110e0e7207 */ /* 0x000fe40000000000 */
[----:B------:R-:W-:Y:S02]  /*1720*/  IADD3 R12, P2, PT, R15, 0x1, RZ ;  /* 0x000000010f0c7810 */ /* 0x000fe40007f5e0ff */
[----:B------:R-:W-:Y:S02]  /*1730*/  SEL R11, R11, R16, P0 ;  /* 0x000000100b0b7207 */ /* 0x000fe40000000000 */
[----:B------:R-:W-:Y:S01]  /*1740*/  ISETP.GE.U32.AND P0, PT, R9, R0, PT ;  /* 0x000000000900720c */ /* 0x000fe20003f06070 */
[----:B------:R-:W-:Y:S01]  /*1750*/  IMAD.X R13, RZ, RZ, R14, P2 ;  /* 0x000000ffff0d7224 */ /* 0x000fe200010e060e */
[----:B------:R-:W-:-:S02]  /*1760*/  ISETP.NE.U32.AND P1, PT, R0, RZ, PT ;  /* 0x000000ff0000720c */ /* 0x000fc40003f25070 */
[----:B------:R-:W-:Y:S02]  /*1770*/  ISETP.GE.U32.AND.EX P0, PT, R11, UR4, PT, P0 ;  /* 0x000000040b007c0c */ /* 0x000fe4000bf06100 */
[----:B------:R-:W-:Y:S02]  /*1780*/  MOV R11, 0x0 ;  /* 0x00000000000b7802 */ /* 0x000fe40000000f00 */
[----:B------:R-:W-:Y:S02]  /*1790*/  ISETP.NE.AND.EX P1, PT, RZ, UR4, PT, P1 ;  /* 0x00000004ff007c0c */ /* 0x000fe4000bf25310 */
[----:B------:R-:W-:Y:S02]  /*17a0*/  SEL R12, R12, R15, P0 ;  /* 0x0000000f0c0c7207 */ /* 0x000fe40000000000 */
[----:B------:R-:W-:Y:S02]  /*17b0*/  SEL R13, R13, R14, P0 ;  /* 0x0000000e0d0d7207 */ /* 0x000fe40000000000 */
[----:B------:R-:W-:-:S02]  /*17c0*/  SEL R12, R12, 0xffffffff, P1 ;  /* 0xffffffff0c0c7807 */ /* 0x000fc40000800000 */
[----:B------:R-:W-:Y:S01]  /*17d0*/  SEL R13, R13, 0xffffffff, P1 ;  /* 0xffffffff0d0d7807 */ /* 0x000fe20000800000 */
[----:B------:R-:W-:Y:S06]  /*17e0*/  RET.REL.NODEC R10 `(_Z19TwoPassSimpleKernelPKfPfm) ;  /* 0xffffffe80a047950 */ /* 0x000fec0003c3ffff */
.L_x_18:
[----:B------:R-:W-:-:S00]  /*17f0*/  BRA `(.L_x_18) ;  /* 0xfffffffc00fc7947 */ /* 0x000fc0000383ffff */
[----:B------:R-:W-:-:S00]  /*1800*/  NOP ;  /* 0x0000000000007918 */ /* 0x000fc00000000000 */
[----:B------:R-:W-:-:S00]  /*1810*/  NOP ;  /* 0x0000000000007918 */ /* 0x000fc00000000000 */
[----:B------:R-:W-:-:S00]  /*1820*/  NOP ;  /* 0x0000000000007918 */ /* 0x000fc00000000000 */
[----:B------:R-:W-:-:S00]  /*1830*/  NOP ;  /* 0x0000000000007918 */ /* 0x000fc00000000000 */
[----:B------:R-:W-:-:S00]  /*1840*/  NOP ;  /* 0x0000000000007918 */ /* 0x000fc00000000000 */
[----:B------:R-:W-:-:S00]  /*1850*/  NOP ;  /* 0x0000000000007918 */ /* 0x000fc00000000000 */
[----:B------:R-:W-:-:S00]  /*1860*/  NOP ;  /* 0x0000000000007918 */ /* 0x000fc00000000000 */
[----:B------:R-:W-:-:S00]  /*1870*/  NOP ;  /* 0x0000000000007918 */ /* 0x000fc00000000000 */
.L_x_19:


//--------------------- .nv.shared._Z19TwoPassSimpleKernelPKfPfm --------------------------
	.section	.nv.shared._Z19TwoPassSimpleKernelPKfPfm,"aw",@nobits
	.sectionflags	@""
	.align	16
	.zero		1024


//--------------------- .nv.shared.reserved.0     --------------------------
	.section	.nv.shared.reserved.0,"aw",@nobits
	.weak		__nv_reservedSMEM_offset_0_alias
	.size		__nv_reservedSMEM_offset_0_alias, 0, 64
	.other		__nv_reservedSMEM_offset_0_alias,@"STO_CUDA_RESERVED_SHARED STV_DEFAULT"
__nv_reservedSMEM_offset_0_alias:
	.zero		0
	.zero		64


//--------------------- .nv.constant0._Z19TwoPassSimpleKernelPKfPfm --------------------------
	.section	.nv.constant0._Z19TwoPassSimpleKernelPKfPfm,"a",@progbits
	.sectionflags	@""
	.align	4
.nv.constant0._Z19TwoPassSimpleKernelPKfPfm:
	.zero		920


//--------------------- SYMBOLS --------------------------

	.type		.nv.reservedSmem.offset0,@object
	.size		.nv.reservedSmem.offset0,0x4
	.type		.nv.reservedSmem.cap,@object
	.size		.nv.reservedSmem.cap,0x4
